//
// Generated by NVIDIA NVVM Compiler
//
// Compiler Build ID: CL-36424714
// Cuda compilation tools, release 13.0, V13.0.88
// Based on NVVM 20.0.0
//

.version 9.0
.target sm_100
.address_size 64

	// .globl	_Z19simulateOptionPathsPffffffi
.global .align 4 .b8 precalc_xorwow_matrix[102400];
.global .align 4 .b8 precalc_xorwow_offset_matrix[102400];
.global .align 4 .b8 mrg32k3aM1[2304];
.global .align 4 .b8 mrg32k3aM2[2304];
.global .align 4 .b8 mrg32k3aM1SubSeq[2016];
.global .align 4 .b8 mrg32k3aM2SubSeq[2016];
.global .align 4 .b8 mrg32k3aM1Seq[2304];
.global .align 4 .b8 mrg32k3aM2Seq[2304];
.const .align 8 .b8 __cr_lgamma_table[72];

.visible .entry _Z19simulateOptionPathsPffffffi(
	.param .u64 .ptr .align 1 _Z19simulateOptionPathsPffffffi_param_0,
	.param .f32 _Z19simulateOptionPathsPffffffi_param_1,
	.param .f32 _Z19simulateOptionPathsPffffffi_param_2,
	.param .f32 _Z19simulateOptionPathsPffffffi_param_3,
	.param .f32 _Z19simulateOptionPathsPffffffi_param_4,
	.param .f32 _Z19simulateOptionPathsPffffffi_param_5,
	.param .u32 _Z19simulateOptionPathsPffffffi_param_6
)
{
	.local .align 8 .b8 	__local_depot0[48];
	.reg .b64 	%SP;
	.reg .b64 	%SPL;
	.reg .pred 	%p<68>;
	.reg .b32 	%r<1247>;
	.reg .b32 	%f<88>;
	.reg .b64 	%rd<27>;

	mov.u64 	%SPL, __local_depot0;
	ld.param.u64 	%rd10, [_Z19simulateOptionPathsPffffffi_param_0];
	ld.param.f32 	%f87, [_Z19simulateOptionPathsPffffffi_param_1];
	ld.param.f32 	%f6, [_Z19simulateOptionPathsPffffffi_param_2];
	ld.param.f32 	%f7, [_Z19simulateOptionPathsPffffffi_param_3];
	ld.param.f32 	%f8, [_Z19simulateOptionPathsPffffffi_param_4];
	ld.param.f32 	%f9, [_Z19simulateOptionPathsPffffffi_param_5];
	ld.param.u32 	%r556, [_Z19simulateOptionPathsPffffffi_param_6];
	mov.u32 	%r557, %tid.x;
	mov.u32 	%r558, %ctaid.x;
	mov.u32 	%r559, %ntid.x;
	mad.lo.s32 	%r1, %r558, %r559, %r557;
	setp.ge.s32 	%p1, %r1, %r556;
	@%p1 bra 	$L__BB0_119;
	add.u64 	%rd1, %SPL, 0;
	cvt.s64.s32 	%rd2, %r1;
	mov.b32 	%r971, 1593684748;
	mov.b32 	%r565, 832094735;
	st.local.v2.u32 	[%rd1], {%r565, %r971};
	mov.b32 	%r969, -123459836;
	mov.b32 	%r970, 1111207954;
	st.local.v2.u32 	[%rd1+8], {%r970, %r969};
	mov.b32 	%r967, 1476011280;
	mov.b32 	%r968, -589760388;
	st.local.v2.u32 	[%rd1+16], {%r968, %r967};
	setp.eq.s32 	%p2, %r1, 0;
	@%p2 bra 	$L__BB0_116;
	mov.b32 	%r954, 0;
	mov.b32 	%r971, 1593684748;
	mov.b32 	%r970, 1111207954;
	mov.b32 	%r969, -123459836;
	mov.b32 	%r968, -589760388;
	mov.b32 	%r967, 1476011280;
	mov.u64 	%rd13, precalc_xorwow_matrix;
	mov.u64 	%rd26, %rd2;
$L__BB0_3:
	mov.u64 	%rd3, %rd26;
	and.b64  	%rd4, %rd3, 3;
	setp.eq.s64 	%p3, %rd4, 0;
	@%p3 bra 	$L__BB0_115;
	mul.wide.u32 	%rd12, %r954, 3200;
	add.s64 	%rd5, %rd13, %rd12;
	mov.b32 	%r967, 0;
	mov.u32 	%r968, %r967;
	mov.u32 	%r969, %r967;
	mov.u32 	%r970, %r967;
	mov.u32 	%r971, %r967;
	mov.u32 	%r960, %r967;
$L__BB0_5:
	mul.wide.u32 	%rd14, %r960, 4;
	add.s64 	%rd15, %rd1, %rd14;
	ld.local.u32 	%r14, [%rd15+4];
	shl.b32 	%r15, %r960, 5;
	mov.b32 	%r966, 0;
$L__BB0_6:
	.pragma "nounroll";
	shr.u32 	%r574, %r14, %r966;
	and.b32  	%r575, %r574, 1;
	setp.eq.b32 	%p4, %r575, 1;
	not.pred 	%p5, %p4;
	add.s32 	%r576, %r15, %r966;
	mul.lo.s32 	%r577, %r576, 5;
	mul.wide.u32 	%rd16, %r577, 4;
	add.s64 	%rd6, %rd5, %rd16;
	@%p5 bra 	$L__BB0_8;
	ld.global.u32 	%r578, [%rd6];
	xor.b32  	%r971, %r971, %r578;
	ld.global.u32 	%r579, [%rd6+4];
	xor.b32  	%r970, %r970, %r579;
	ld.global.u32 	%r580, [%rd6+8];
	xor.b32  	%r969, %r969, %r580;
	ld.global.u32 	%r581, [%rd6+12];
	xor.b32  	%r968, %r968, %r581;
	ld.global.u32 	%r582, [%rd6+16];
	xor.b32  	%r967, %r967, %r582;
$L__BB0_8:
	and.b32  	%r584, %r574, 2;
	setp.eq.s32 	%p6, %r584, 0;
	@%p6 bra 	$L__BB0_10;
	ld.global.u32 	%r585, [%rd6+20];
	xor.b32  	%r971, %r971, %r585;
	ld.global.u32 	%r586, [%rd6+24];
	xor.b32  	%r970, %r970, %r586;
	ld.global.u32 	%r587, [%rd6+28];
	xor.b32  	%r969, %r969, %r587;
	ld.global.u32 	%r588, [%rd6+32];
	xor.b32  	%r968, %r968, %r588;
	ld.global.u32 	%r589, [%rd6+36];
	xor.b32  	%r967, %r967, %r589;
$L__BB0_10:
	and.b32  	%r591, %r574, 4;
	setp.eq.s32 	%p7, %r591, 0;
	@%p7 bra 	$L__BB0_12;
	ld.global.u32 	%r592, [%rd6+40];
	xor.b32  	%r971, %r971, %r592;
	ld.global.u32 	%r593, [%rd6+44];
	xor.b32  	%r970, %r970, %r593;
	ld.global.u32 	%r594, [%rd6+48];
	xor.b32  	%r969, %r969, %r594;
	ld.global.u32 	%r595, [%rd6+52];
	xor.b32  	%r968, %r968, %r595;
	ld.global.u32 	%r596, [%rd6+56];
	xor.b32  	%r967, %r967, %r596;
$L__BB0_12:
	and.b32  	%r598, %r574, 8;
	setp.eq.s32 	%p8, %r598, 0;
	@%p8 bra 	$L__BB0_14;
	ld.global.u32 	%r599, [%rd6+60];
	xor.b32  	%r971, %r971, %r599;
	ld.global.u32 	%r600, [%rd6+64];
	xor.b32  	%r970, %r970, %r600;
	ld.global.u32 	%r601, [%rd6+68];
	xor.b32  	%r969, %r969, %r601;
	ld.global.u32 	%r602, [%rd6+72];
	xor.b32  	%r968, %r968, %r602;
	ld.global.u32 	%r603, [%rd6+76];
	xor.b32  	%r967, %r967, %r603;
$L__BB0_14:
	and.b32  	%r605, %r574, 16;
	setp.eq.s32 	%p9, %r605, 0;
	@%p9 bra 	$L__BB0_16;
	ld.global.u32 	%r606, [%rd6+80];
	xor.b32  	%r971, %r971, %r606;
	ld.global.u32 	%r607, [%rd6+84];
	xor.b32  	%r970, %r970, %r607;
	ld.global.u32 	%r608, [%rd6+88];
	xor.b32  	%r969, %r969, %r608;
	ld.global.u32 	%r609, [%rd6+92];
	xor.b32  	%r968, %r968, %r609;
	ld.global.u32 	%r610, [%rd6+96];
	xor.b32  	%r967, %r967, %r610;
$L__BB0_16:
	and.b32  	%r612, %r574, 32;
	setp.eq.s32 	%p10, %r612, 0;
	@%p10 bra 	$L__BB0_18;
	ld.global.u32 	%r613, [%rd6+100];
	xor.b32  	%r971, %r971, %r613;
	ld.global.u32 	%r614, [%rd6+104];
	xor.b32  	%r970, %r970, %r614;
	ld.global.u32 	%r615, [%rd6+108];
	xor.b32  	%r969, %r969, %r615;
	ld.global.u32 	%r616, [%rd6+112];
	xor.b32  	%r968, %r968, %r616;
	ld.global.u32 	%r617, [%rd6+116];
	xor.b32  	%r967, %r967, %r617;
$L__BB0_18:
	and.b32  	%r619, %r574, 64;
	setp.eq.s32 	%p11, %r619, 0;
	@%p11 bra 	$L__BB0_20;
	ld.global.u32 	%r620, [%rd6+120];
	xor.b32  	%r971, %r971, %r620;
	ld.global.u32 	%r621, [%rd6+124];
	xor.b32  	%r970, %r970, %r621;
	ld.global.u32 	%r622, [%rd6+128];
	xor.b32  	%r969, %r969, %r622;
	ld.global.u32 	%r623, [%rd6+132];
	xor.b32  	%r968, %r968, %r623;
	ld.global.u32 	%r624, [%rd6+136];
	xor.b32  	%r967, %r967, %r624;
$L__BB0_20:
	and.b32  	%r626, %r574, 128;
	setp.eq.s32 	%p12, %r626, 0;
	@%p12 bra 	$L__BB0_22;
	ld.global.u32 	%r627, [%rd6+140];
	xor.b32  	%r971, %r971, %r627;
	ld.global.u32 	%r628, [%rd6+144];
	xor.b32  	%r970, %r970, %r628;
	ld.global.u32 	%r629, [%rd6+148];
	xor.b32  	%r969, %r969, %r629;
	ld.global.u32 	%r630, [%rd6+152];
	xor.b32  	%r968, %r968, %r630;
	ld.global.u32 	%r631, [%rd6+156];
	xor.b32  	%r967, %r967, %r631;
$L__BB0_22:
	and.b32  	%r633, %r574, 256;
	setp.eq.s32 	%p13, %r633, 0;
	@%p13 bra 	$L__BB0_24;
	ld.global.u32 	%r634, [%rd6+160];
	xor.b32  	%r971, %r971, %r634;
	ld.global.u32 	%r635, [%rd6+164];
	xor.b32  	%r970, %r970, %r635;
	ld.global.u32 	%r636, [%rd6+168];
	xor.b32  	%r969, %r969, %r636;
	ld.global.u32 	%r637, [%rd6+172];
	xor.b32  	%r968, %r968, %r637;
	ld.global.u32 	%r638, [%rd6+176];
	xor.b32  	%r967, %r967, %r638;
$L__BB0_24:
	and.b32  	%r640, %r574, 512;
	setp.eq.s32 	%p14, %r640, 0;
	@%p14 bra 	$L__BB0_26;
	ld.global.u32 	%r641, [%rd6+180];
	xor.b32  	%r971, %r971, %r641;
	ld.global.u32 	%r642, [%rd6+184];
	xor.b32  	%r970, %r970, %r642;
	ld.global.u32 	%r643, [%rd6+188];
	xor.b32  	%r969, %r969, %r643;
	ld.global.u32 	%r644, [%rd6+192];
	xor.b32  	%r968, %r968, %r644;
	ld.global.u32 	%r645, [%rd6+196];
	xor.b32  	%r967, %r967, %r645;
$L__BB0_26:
	and.b32  	%r647, %r574, 1024;
	setp.eq.s32 	%p15, %r647, 0;
	@%p15 bra 	$L__BB0_28;
	ld.global.u32 	%r648, [%rd6+200];
	xor.b32  	%r971, %r971, %r648;
	ld.global.u32 	%r649, [%rd6+204];
	xor.b32  	%r970, %r970, %r649;
	ld.global.u32 	%r650, [%rd6+208];
	xor.b32  	%r969, %r969, %r650;
	ld.global.u32 	%r651, [%rd6+212];
	xor.b32  	%r968, %r968, %r651;
	ld.global.u32 	%r652, [%rd6+216];
	xor.b32  	%r967, %r967, %r652;
$L__BB0_28:
	and.b32  	%r654, %r574, 2048;
	setp.eq.s32 	%p16, %r654, 0;
	@%p16 bra 	$L__BB0_30;
	ld.global.u32 	%r655, [%rd6+220];
	xor.b32  	%r971, %r971, %r655;
	ld.global.u32 	%r656, [%rd6+224];
	xor.b32  	%r970, %r970, %r656;
	ld.global.u32 	%r657, [%rd6+228];
	xor.b32  	%r969, %r969, %r657;
	ld.global.u32 	%r658, [%rd6+232];
	xor.b32  	%r968, %r968, %r658;
	ld.global.u32 	%r659, [%rd6+236];
	xor.b32  	%r967, %r967, %r659;
$L__BB0_30:
	and.b32  	%r661, %r574, 4096;
	setp.eq.s32 	%p17, %r661, 0;
	@%p17 bra 	$L__BB0_32;
	ld.global.u32 	%r662, [%rd6+240];
	xor.b32  	%r971, %r971, %r662;
	ld.global.u32 	%r663, [%rd6+244];
	xor.b32  	%r970, %r970, %r663;
	ld.global.u32 	%r664, [%rd6+248];
	xor.b32  	%r969, %r969, %r664;
	ld.global.u32 	%r665, [%rd6+252];
	xor.b32  	%r968, %r968, %r665;
	ld.global.u32 	%r666, [%rd6+256];
	xor.b32  	%r967, %r967, %r666;
$L__BB0_32:
	and.b32  	%r668, %r574, 8192;
	setp.eq.s32 	%p18, %r668, 0;
	@%p18 bra 	$L__BB0_34;
	ld.global.u32 	%r669, [%rd6+260];
	xor.b32  	%r971, %r971, %r669;
	ld.global.u32 	%r670, [%rd6+264];
	xor.b32  	%r970, %r970, %r670;
	ld.global.u32 	%r671, [%rd6+268];
	xor.b32  	%r969, %r969, %r671;
	ld.global.u32 	%r672, [%rd6+272];
	xor.b32  	%r968, %r968, %r672;
	ld.global.u32 	%r673, [%rd6+276];
	xor.b32  	%r967, %r967, %r673;
$L__BB0_34:
	and.b32  	%r675, %r574, 16384;
	setp.eq.s32 	%p19, %r675, 0;
	@%p19 bra 	$L__BB0_36;
	ld.global.u32 	%r676, [%rd6+280];
	xor.b32  	%r971, %r971, %r676;
	ld.global.u32 	%r677, [%rd6+284];
	xor.b32  	%r970, %r970, %r677;
	ld.global.u32 	%r678, [%rd6+288];
	xor.b32  	%r969, %r969, %r678;
	ld.global.u32 	%r679, [%rd6+292];
	xor.b32  	%r968, %r968, %r679;
	ld.global.u32 	%r680, [%rd6+296];
	xor.b32  	%r967, %r967, %r680;
$L__BB0_36:
	and.b32  	%r682, %r574, 32768;
	setp.eq.s32 	%p20, %r682, 0;
	@%p20 bra 	$L__BB0_38;
	ld.global.u32 	%r683, [%rd6+300];
	xor.b32  	%r971, %r971, %r683;
	ld.global.u32 	%r684, [%rd6+304];
	xor.b32  	%r970, %r970, %r684;
	ld.global.u32 	%r685, [%rd6+308];
	xor.b32  	%r969, %r969, %r685;
	ld.global.u32 	%r686, [%rd6+312];
	xor.b32  	%r968, %r968, %r686;
	ld.global.u32 	%r687, [%rd6+316];
	xor.b32  	%r967, %r967, %r687;
$L__BB0_38:
	add.s32 	%r966, %r966, 16;
	setp.ne.s32 	%p21, %r966, 32;
	@%p21 bra 	$L__BB0_6;
	mad.lo.s32 	%r688, %r960, -31, %r15;
	add.s32 	%r960, %r688, 1;
	setp.ne.s32 	%p22, %r960, 5;
	@%p22 bra 	$L__BB0_5;
	st.local.u32 	[%rd1+4], %r971;
	st.local.v2.u32 	[%rd1+8], {%r970, %r969};
	st.local.v2.u32 	[%rd1+16], {%r968, %r967};
	setp.eq.s64 	%p23, %rd4, 1;
	@%p23 bra 	$L__BB0_115;
	mov.b32 	%r967, 0;
	mov.u32 	%r968, %r967;
	mov.u32 	%r969, %r967;
	mov.u32 	%r970, %r967;
	mov.u32 	%r971, %r967;
	mov.u32 	%r1052, %r967;
$L__BB0_42:
	mul.wide.u32 	%rd17, %r1052, 4;
	add.s64 	%rd18, %rd1, %rd17;
	ld.local.u32 	%r190, [%rd18+4];
	shl.b32 	%r191, %r1052, 5;
	mov.b32 	%r1058, 0;
$L__BB0_43:
	.pragma "nounroll";
	shr.u32 	%r691, %r190, %r1058;
	and.b32  	%r692, %r691, 1;
	setp.eq.b32 	%p24, %r692, 1;
	not.pred 	%p25, %p24;
	add.s32 	%r693, %r191, %r1058;
	mul.lo.s32 	%r694, %r693, 5;
	mul.wide.u32 	%rd19, %r694, 4;
	add.s64 	%rd7, %rd5, %rd19;
	@%p25 bra 	$L__BB0_45;
	ld.global.u32 	%r695, [%rd7];
	xor.b32  	%r971, %r971, %r695;
	ld.global.u32 	%r696, [%rd7+4];
	xor.b32  	%r970, %r970, %r696;
	ld.global.u32 	%r697, [%rd7+8];
	xor.b32  	%r969, %r969, %r697;
	ld.global.u32 	%r698, [%rd7+12];
	xor.b32  	%r968, %r968, %r698;
	ld.global.u32 	%r699, [%rd7+16];
	xor.b32  	%r967, %r967, %r699;
$L__BB0_45:
	and.b32  	%r701, %r691, 2;
	setp.eq.s32 	%p26, %r701, 0;
	@%p26 bra 	$L__BB0_47;
	ld.global.u32 	%r702, [%rd7+20];
	xor.b32  	%r971, %r971, %r702;
	ld.global.u32 	%r703, [%rd7+24];
	xor.b32  	%r970, %r970, %r703;
	ld.global.u32 	%r704, [%rd7+28];
	xor.b32  	%r969, %r969, %r704;
	ld.global.u32 	%r705, [%rd7+32];
	xor.b32  	%r968, %r968, %r705;
	ld.global.u32 	%r706, [%rd7+36];
	xor.b32  	%r967, %r967, %r706;
$L__BB0_47:
	and.b32  	%r708, %r691, 4;
	setp.eq.s32 	%p27, %r708, 0;
	@%p27 bra 	$L__BB0_49;
	ld.global.u32 	%r709, [%rd7+40];
	xor.b32  	%r971, %r971, %r709;
	ld.global.u32 	%r710, [%rd7+44];
	xor.b32  	%r970, %r970, %r710;
	ld.global.u32 	%r711, [%rd7+48];
	xor.b32  	%r969, %r969, %r711;
	ld.global.u32 	%r712, [%rd7+52];
	xor.b32  	%r968, %r968, %r712;
	ld.global.u32 	%r713, [%rd7+56];
	xor.b32  	%r967, %r967, %r713;
$L__BB0_49:
	and.b32  	%r715, %r691, 8;
	setp.eq.s32 	%p28, %r715, 0;
	@%p28 bra 	$L__BB0_51;
	ld.global.u32 	%r716, [%rd7+60];
	xor.b32  	%r971, %r971, %r716;
	ld.global.u32 	%r717, [%rd7+64];
	xor.b32  	%r970, %r970, %r717;
	ld.global.u32 	%r718, [%rd7+68];
	xor.b32  	%r969, %r969, %r718;
	ld.global.u32 	%r719, [%rd7+72];
	xor.b32  	%r968, %r968, %r719;
	ld.global.u32 	%r720, [%rd7+76];
	xor.b32  	%r967, %r967, %r720;
$L__BB0_51:
	and.b32  	%r722, %r691, 16;
	setp.eq.s32 	%p29, %r722, 0;
	@%p29 bra 	$L__BB0_53;
	ld.global.u32 	%r723, [%rd7+80];
	xor.b32  	%r971, %r971, %r723;
	ld.global.u32 	%r724, [%rd7+84];
	xor.b32  	%r970, %r970, %r724;
	ld.global.u32 	%r725, [%rd7+88];
	xor.b32  	%r969, %r969, %r725;
	ld.global.u32 	%r726, [%rd7+92];
	xor.b32  	%r968, %r968, %r726;
	ld.global.u32 	%r727, [%rd7+96];
	xor.b32  	%r967, %r967, %r727;
$L__BB0_53:
	and.b32  	%r729, %r691, 32;
	setp.eq.s32 	%p30, %r729, 0;
	@%p30 bra 	$L__BB0_55;
	ld.global.u32 	%r730, [%rd7+100];
	xor.b32  	%r971, %r971, %r730;
	ld.global.u32 	%r731, [%rd7+104];
	xor.b32  	%r970, %r970, %r731;
	ld.global.u32 	%r732, [%rd7+108];
	xor.b32  	%r969, %r969, %r732;
	ld.global.u32 	%r733, [%rd7+112];
	xor.b32  	%r968, %r968, %r733;
	ld.global.u32 	%r734, [%rd7+116];
	xor.b32  	%r967, %r967, %r734;
$L__BB0_55:
	and.b32  	%r736, %r691, 64;
	setp.eq.s32 	%p31, %r736, 0;
	@%p31 bra 	$L__BB0_57;
	ld.global.u32 	%r737, [%rd7+120];
	xor.b32  	%r971, %r971, %r737;
	ld.global.u32 	%r738, [%rd7+124];
	xor.b32  	%r970, %r970, %r738;
	ld.global.u32 	%r739, [%rd7+128];
	xor.b32  	%r969, %r969, %r739;
	ld.global.u32 	%r740, [%rd7+132];
	xor.b32  	%r968, %r968, %r740;
	ld.global.u32 	%r741, [%rd7+136];
	xor.b32  	%r967, %r967, %r741;
$L__BB0_57:
	and.b32  	%r743, %r691, 128;
	setp.eq.s32 	%p32, %r743, 0;
	@%p32 bra 	$L__BB0_59;
	ld.global.u32 	%r744, [%rd7+140];
	xor.b32  	%r971, %r971, %r744;
	ld.global.u32 	%r745, [%rd7+144];
	xor.b32  	%r970, %r970, %r745;
	ld.global.u32 	%r746, [%rd7+148];
	xor.b32  	%r969, %r969, %r746;
	ld.global.u32 	%r747, [%rd7+152];
	xor.b32  	%r968, %r968, %r747;
	ld.global.u32 	%r748, [%rd7+156];
	xor.b32  	%r967, %r967, %r748;
$L__BB0_59:
	and.b32  	%r750, %r691, 256;
	setp.eq.s32 	%p33, %r750, 0;
	@%p33 bra 	$L__BB0_61;
	ld.global.u32 	%r751, [%rd7+160];
	xor.b32  	%r971, %r971, %r751;
	ld.global.u32 	%r752, [%rd7+164];
	xor.b32  	%r970, %r970, %r752;
	ld.global.u32 	%r753, [%rd7+168];
	xor.b32  	%r969, %r969, %r753;
	ld.global.u32 	%r754, [%rd7+172];
	xor.b32  	%r968, %r968, %r754;
	ld.global.u32 	%r755, [%rd7+176];
	xor.b32  	%r967, %r967, %r755;
$L__BB0_61:
	and.b32  	%r757, %r691, 512;
	setp.eq.s32 	%p34, %r757, 0;
	@%p34 bra 	$L__BB0_63;
	ld.global.u32 	%r758, [%rd7+180];
	xor.b32  	%r971, %r971, %r758;
	ld.global.u32 	%r759, [%rd7+184];
	xor.b32  	%r970, %r970, %r759;
	ld.global.u32 	%r760, [%rd7+188];
	xor.b32  	%r969, %r969, %r760;
	ld.global.u32 	%r761, [%rd7+192];
	xor.b32  	%r968, %r968, %r761;
	ld.global.u32 	%r762, [%rd7+196];
	xor.b32  	%r967, %r967, %r762;
$L__BB0_63:
	and.b32  	%r764, %r691, 1024;
	setp.eq.s32 	%p35, %r764, 0;
	@%p35 bra 	$L__BB0_65;
	ld.global.u32 	%r765, [%rd7+200];
	xor.b32  	%r971, %r971, %r765;
	ld.global.u32 	%r766, [%rd7+204];
	xor.b32  	%r970, %r970, %r766;
	ld.global.u32 	%r767, [%rd7+208];
	xor.b32  	%r969, %r969, %r767;
	ld.global.u32 	%r768, [%rd7+212];
	xor.b32  	%r968, %r968, %r768;
	ld.global.u32 	%r769, [%rd7+216];
	xor.b32  	%r967, %r967, %r769;
$L__BB0_65:
	and.b32  	%r771, %r691, 2048;
	setp.eq.s32 	%p36, %r771, 0;
	@%p36 bra 	$L__BB0_67;
	ld.global.u32 	%r772, [%rd7+220];
	xor.b32  	%r971, %r971, %r772;
	ld.global.u32 	%r773, [%rd7+224];
	xor.b32  	%r970, %r970, %r773;
	ld.global.u32 	%r774, [%rd7+228];
	xor.b32  	%r969, %r969, %r774;
	ld.global.u32 	%r775, [%rd7+232];
	xor.b32  	%r968, %r968, %r775;
	ld.global.u32 	%r776, [%rd7+236];
	xor.b32  	%r967, %r967, %r776;
$L__BB0_67:
	and.b32  	%r778, %r691, 4096;
	setp.eq.s32 	%p37, %r778, 0;
	@%p37 bra 	$L__BB0_69;
	ld.global.u32 	%r779, [%rd7+240];
	xor.b32  	%r971, %r971, %r779;
	ld.global.u32 	%r780, [%rd7+244];
	xor.b32  	%r970, %r970, %r780;
	ld.global.u32 	%r781, [%rd7+248];
	xor.b32  	%r969, %r969, %r781;
	ld.global.u32 	%r782, [%rd7+252];
	xor.b32  	%r968, %r968, %r782;
	ld.global.u32 	%r783, [%rd7+256];
	xor.b32  	%r967, %r967, %r783;
$L__BB0_69:
	and.b32  	%r785, %r691, 8192;
	setp.eq.s32 	%p38, %r785, 0;
	@%p38 bra 	$L__BB0_71;
	ld.global.u32 	%r786, [%rd7+260];
	xor.b32  	%r971, %r971, %r786;
	ld.global.u32 	%r787, [%rd7+264];
	xor.b32  	%r970, %r970, %r787;
	ld.global.u32 	%r788, [%rd7+268];
	xor.b32  	%r969, %r969, %r788;
	ld.global.u32 	%r789, [%rd7+272];
	xor.b32  	%r968, %r968, %r789;
	ld.global.u32 	%r790, [%rd7+276];
	xor.b32  	%r967, %r967, %r790;
$L__BB0_71:
	and.b32  	%r792, %r691, 16384;
	setp.eq.s32 	%p39, %r792, 0;
	@%p39 bra 	$L__BB0_73;
	ld.global.u32 	%r793, [%rd7+280];
	xor.b32  	%r971, %r971, %r793;
	ld.global.u32 	%r794, [%rd7+284];
	xor.b32  	%r970, %r970, %r794;
	ld.global.u32 	%r795, [%rd7+288];
	xor.b32  	%r969, %r969, %r795;
	ld.global.u32 	%r796, [%rd7+292];
	xor.b32  	%r968, %r968, %r796;
	ld.global.u32 	%r797, [%rd7+296];
	xor.b32  	%r967, %r967, %r797;
$L__BB0_73:
	and.b32  	%r799, %r691, 32768;
	setp.eq.s32 	%p40, %r799, 0;
	@%p40 bra 	$L__BB0_75;
	ld.global.u32 	%r800, [%rd7+300];
	xor.b32  	%r971, %r971, %r800;
	ld.global.u32 	%r801, [%rd7+304];
	xor.b32  	%r970, %r970, %r801;
	ld.global.u32 	%r802, [%rd7+308];
	xor.b32  	%r969, %r969, %r802;
	ld.global.u32 	%r803, [%rd7+312];
	xor.b32  	%r968, %r968, %r803;
	ld.global.u32 	%r804, [%rd7+316];
	xor.b32  	%r967, %r967, %r804;
$L__BB0_75:
	add.s32 	%r1058, %r1058, 16;
	setp.ne.s32 	%p41, %r1058, 32;
	@%p41 bra 	$L__BB0_43;
	mad.lo.s32 	%r805, %r1052, -31, %r191;
	add.s32 	%r1052, %r805, 1;
	setp.ne.s32 	%p42, %r1052, 5;
	@%p42 bra 	$L__BB0_42;
	st.local.u32 	[%rd1+4], %r971;
	st.local.v2.u32 	[%rd1+8], {%r970, %r969};
	st.local.v2.u32 	[%rd1+16], {%r968, %r967};
	setp.ne.s64 	%p43, %rd4, 3;
	@%p43 bra 	$L__BB0_115;
	mov.b32 	%r967, 0;
	mov.u32 	%r968, %r967;
	mov.u32 	%r969, %r967;
	mov.u32 	%r970, %r967;
	mov.u32 	%r971, %r967;
	mov.u32 	%r1144, %r967;
$L__BB0_79:
	mul.wide.u32 	%rd20, %r1144, 4;
	add.s64 	%rd21, %rd1, %rd20;
	ld.local.u32 	%r366, [%rd21+4];
	shl.b32 	%r367, %r1144, 5;
	mov.b32 	%r1150, 0;
$L__BB0_80:
	.pragma "nounroll";
	shr.u32 	%r808, %r366, %r1150;
	and.b32  	%r809, %r808, 1;
	setp.eq.b32 	%p44, %r809, 1;
	not.pred 	%p45, %p44;
	add.s32 	%r810, %r367, %r1150;
	mul.lo.s32 	%r811, %r810, 5;
	mul.wide.u32 	%rd22, %r811, 4;
	add.s64 	%rd8, %rd5, %rd22;
	@%p45 bra 	$L__BB0_82;
	ld.global.u32 	%r812, [%rd8];
	xor.b32  	%r971, %r971, %r812;
	ld.global.u32 	%r813, [%rd8+4];
	xor.b32  	%r970, %r970, %r813;
	ld.global.u32 	%r814, [%rd8+8];
	xor.b32  	%r969, %r969, %r814;
	ld.global.u32 	%r815, [%rd8+12];
	xor.b32  	%r968, %r968, %r815;
	ld.global.u32 	%r816, [%rd8+16];
	xor.b32  	%r967, %r967, %r816;
$L__BB0_82:
	and.b32  	%r818, %r808, 2;
	setp.eq.s32 	%p46, %r818, 0;
	@%p46 bra 	$L__BB0_84;
	ld.global.u32 	%r819, [%rd8+20];
	xor.b32  	%r971, %r971, %r819;
	ld.global.u32 	%r820, [%rd8+24];
	xor.b32  	%r970, %r970, %r820;
	ld.global.u32 	%r821, [%rd8+28];
	xor.b32  	%r969, %r969, %r821;
	ld.global.u32 	%r822, [%rd8+32];
	xor.b32  	%r968, %r968, %r822;
	ld.global.u32 	%r823, [%rd8+36];
	xor.b32  	%r967, %r967, %r823;
$L__BB0_84:
	and.b32  	%r825, %r808, 4;
	setp.eq.s32 	%p47, %r825, 0;
	@%p47 bra 	$L__BB0_86;
	ld.global.u32 	%r826, [%rd8+40];
	xor.b32  	%r971, %r971, %r826;
	ld.global.u32 	%r827, [%rd8+44];
	xor.b32  	%r970, %r970, %r827;
	ld.global.u32 	%r828, [%rd8+48];
	xor.b32  	%r969, %r969, %r828;
	ld.global.u32 	%r829, [%rd8+52];
	xor.b32  	%r968, %r968, %r829;
	ld.global.u32 	%r830, [%rd8+56];
	xor.b32  	%r967, %r967, %r830;
$L__BB0_86:
	and.b32  	%r832, %r808, 8;
	setp.eq.s32 	%p48, %r832, 0;
	@%p48 bra 	$L__BB0_88;
	ld.global.u32 	%r833, [%rd8+60];
	xor.b32  	%r971, %r971, %r833;
	ld.global.u32 	%r834, [%rd8+64];
	xor.b32  	%r970, %r970, %r834;
	ld.global.u32 	%r835, [%rd8+68];
	xor.b32  	%r969, %r969, %r835;
	ld.global.u32 	%r836, [%rd8+72];
	xor.b32  	%r968, %r968, %r836;
	ld.global.u32 	%r837, [%rd8+76];
	xor.b32  	%r967, %r967, %r837;
$L__BB0_88:
	and.b32  	%r839, %r808, 16;
	setp.eq.s32 	%p49, %r839, 0;
	@%p49 bra 	$L__BB0_90;
	ld.global.u32 	%r840, [%rd8+80];
	xor.b32  	%r971, %r971, %r840;
	ld.global.u32 	%r841, [%rd8+84];
	xor.b32  	%r970, %r970, %r841;
	ld.global.u32 	%r842, [%rd8+88];
	xor.b32  	%r969, %r969, %r842;
	ld.global.u32 	%r843, [%rd8+92];
	xor.b32  	%r968, %r968, %r843;
	ld.global.u32 	%r844, [%rd8+96];
	xor.b32  	%r967, %r967, %r844;
$L__BB0_90:
	and.b32  	%r846, %r808, 32;
	setp.eq.s32 	%p50, %r846, 0;
	@%p50 bra 	$L__BB0_92;
	ld.global.u32 	%r847, [%rd8+100];
	xor.b32  	%r971, %r971, %r847;
	ld.global.u32 	%r848, [%rd8+104];
	xor.b32  	%r970, %r970, %r848;
	ld.global.u32 	%r849, [%rd8+108];
	xor.b32  	%r969, %r969, %r849;
	ld.global.u32 	%r850, [%rd8+112];
	xor.b32  	%r968, %r968, %r850;
	ld.global.u32 	%r851, [%rd8+116];
	xor.b32  	%r967, %r967, %r851;
$L__BB0_92:
	and.b32  	%r853, %r808, 64;
	setp.eq.s32 	%p51, %r853, 0;
	@%p51 bra 	$L__BB0_94;
	ld.global.u32 	%r854, [%rd8+120];
	xor.b32  	%r971, %r971, %r854;
	ld.global.u32 	%r855, [%rd8+124];
	xor.b32  	%r970, %r970, %r855;
	ld.global.u32 	%r856, [%rd8+128];
	xor.b32  	%r969, %r969, %r856;
	ld.global.u32 	%r857, [%rd8+132];
	xor.b32  	%r968, %r968, %r857;
	ld.global.u32 	%r858, [%rd8+136];
	xor.b32  	%r967, %r967, %r858;
$L__BB0_94:
	and.b32  	%r860, %r808, 128;
	setp.eq.s32 	%p52, %r860, 0;
	@%p52 bra 	$L__BB0_96;
	ld.global.u32 	%r861, [%rd8+140];
	xor.b32  	%r971, %r971, %r861;
	ld.global.u32 	%r862, [%rd8+144];
	xor.b32  	%r970, %r970, %r862;
	ld.global.u32 	%r863, [%rd8+148];
	xor.b32  	%r969, %r969, %r863;
	ld.global.u32 	%r864, [%rd8+152];
	xor.b32  	%r968, %r968, %r864;
	ld.global.u32 	%r865, [%rd8+156];
	xor.b32  	%r967, %r967, %r865;
$L__BB0_96:
	and.b32  	%r867, %r808, 256;
	setp.eq.s32 	%p53, %r867, 0;
	@%p53 bra 	$L__BB0_98;
	ld.global.u32 	%r868, [%rd8+160];
	xor.b32  	%r971, %r971, %r868;
	ld.global.u32 	%r869, [%rd8+164];
	xor.b32  	%r970, %r970, %r869;
	ld.global.u32 	%r870, [%rd8+168];
	xor.b32  	%r969, %r969, %r870;
	ld.global.u32 	%r871, [%rd8+172];
	xor.b32  	%r968, %r968, %r871;
	ld.global.u32 	%r872, [%rd8+176];
	xor.b32  	%r967, %r967, %r872;
$L__BB0_98:
	and.b32  	%r874, %r808, 512;
	setp.eq.s32 	%p54, %r874, 0;
	@%p54 bra 	$L__BB0_100;
	ld.global.u32 	%r875, [%rd8+180];
	xor.b32  	%r971, %r971, %r875;
	ld.global.u32 	%r876, [%rd8+184];
	xor.b32  	%r970, %r970, %r876;
	ld.global.u32 	%r877, [%rd8+188];
	xor.b32  	%r969, %r969, %r877;
	ld.global.u32 	%r878, [%rd8+192];
	xor.b32  	%r968, %r968, %r878;
	ld.global.u32 	%r879, [%rd8+196];
	xor.b32  	%r967, %r967, %r879;
$L__BB0_100:
	and.b32  	%r881, %r808, 1024;
	setp.eq.s32 	%p55, %r881, 0;
	@%p55 bra 	$L__BB0_102;
	ld.global.u32 	%r882, [%rd8+200];
	xor.b32  	%r971, %r971, %r882;
	ld.global.u32 	%r883, [%rd8+204];
	xor.b32  	%r970, %r970, %r883;
	ld.global.u32 	%r884, [%rd8+208];
	xor.b32  	%r969, %r969, %r884;
	ld.global.u32 	%r885, [%rd8+212];
	xor.b32  	%r968, %r968, %r885;
	ld.global.u32 	%r886, [%rd8+216];
	xor.b32  	%r967, %r967, %r886;
$L__BB0_102:
	and.b32  	%r888, %r808, 2048;
	setp.eq.s32 	%p56, %r888, 0;
	@%p56 bra 	$L__BB0_104;
	ld.global.u32 	%r889, [%rd8+220];
	xor.b32  	%r971, %r971, %r889;
	ld.global.u32 	%r890, [%rd8+224];
	xor.b32  	%r970, %r970, %r890;
	ld.global.u32 	%r891, [%rd8+228];
	xor.b32  	%r969, %r969, %r891;
	ld.global.u32 	%r892, [%rd8+232];
	xor.b32  	%r968, %r968, %r892;
	ld.global.u32 	%r893, [%rd8+236];
	xor.b32  	%r967, %r967, %r893;
$L__BB0_104:
	and.b32  	%r895, %r808, 4096;
	setp.eq.s32 	%p57, %r895, 0;
	@%p57 bra 	$L__BB0_106;
	ld.global.u32 	%r896, [%rd8+240];
	xor.b32  	%r971, %r971, %r896;
	ld.global.u32 	%r897, [%rd8+244];
	xor.b32  	%r970, %r970, %r897;
	ld.global.u32 	%r898, [%rd8+248];
	xor.b32  	%r969, %r969, %r898;
	ld.global.u32 	%r899, [%rd8+252];
	xor.b32  	%r968, %r968, %r899;
	ld.global.u32 	%r900, [%rd8+256];
	xor.b32  	%r967, %r967, %r900;
$L__BB0_106:
	and.b32  	%r902, %r808, 8192;
	setp.eq.s32 	%p58, %r902, 0;
	@%p58 bra 	$L__BB0_108;
	ld.global.u32 	%r903, [%rd8+260];
	xor.b32  	%r971, %r971, %r903;
	ld.global.u32 	%r904, [%rd8+264];
	xor.b32  	%r970, %r970, %r904;
	ld.global.u32 	%r905, [%rd8+268];
	xor.b32  	%r969, %r969, %r905;
	ld.global.u32 	%r906, [%rd8+272];
	xor.b32  	%r968, %r968, %r906;
	ld.global.u32 	%r907, [%rd8+276];
	xor.b32  	%r967, %r967, %r907;
$L__BB0_108:
	and.b32  	%r909, %r808, 16384;
	setp.eq.s32 	%p59, %r909, 0;
	@%p59 bra 	$L__BB0_110;
	ld.global.u32 	%r910, [%rd8+280];
	xor.b32  	%r971, %r971, %r910;
	ld.global.u32 	%r911, [%rd8+284];
	xor.b32  	%r970, %r970, %r911;
	ld.global.u32 	%r912, [%rd8+288];
	xor.b32  	%r969, %r969, %r912;
	ld.global.u32 	%r913, [%rd8+292];
	xor.b32  	%r968, %r968, %r913;
	ld.global.u32 	%r914, [%rd8+296];
	xor.b32  	%r967, %r967, %r914;
$L__BB0_110:
	and.b32  	%r916, %r808, 32768;
	setp.eq.s32 	%p60, %r916, 0;
	@%p60 bra 	$L__BB0_112;
	ld.global.u32 	%r917, [%rd8+300];
	xor.b32  	%r971, %r971, %r917;
	ld.global.u32 	%r918, [%rd8+304];
	xor.b32  	%r970, %r970, %r918;
	ld.global.u32 	%r919, [%rd8+308];
	xor.b32  	%r969, %r969, %r919;
	ld.global.u32 	%r920, [%rd8+312];
	xor.b32  	%r968, %r968, %r920;
	ld.global.u32 	%r921, [%rd8+316];
	xor.b32  	%r967, %r967, %r921;
$L__BB0_112:
	add.s32 	%r1150, %r1150, 16;
	setp.ne.s32 	%p61, %r1150, 32;
	@%p61 bra 	$L__BB0_80;
	mad.lo.s32 	%r922, %r1144, -31, %r367;
	add.s32 	%r1144, %r922, 1;
	setp.ne.s32 	%p62, %r1144, 5;
	@%p62 bra 	$L__BB0_79;
	st.local.u32 	[%rd1+4], %r971;
	st.local.v2.u32 	[%rd1+8], {%r970, %r969};
	st.local.v2.u32 	[%rd1+16], {%r968, %r967};
$L__BB0_115:
	shr.u64 	%rd26, %rd3, 2;
	add.s32 	%r954, %r954, 1;
	setp.gt.u64 	%p63, %rd3, 3;
	@%p63 bra 	$L__BB0_3;
$L__BB0_116:
	div.rn.f32 	%f10, %f7, 0f42C80000;
	mul.f32 	%f11, %f8, 0fBF000000;
	fma.rn.f32 	%f12, %f8, %f11, %f9;
	mul.f32 	%f1, %f10, %f12;
	sqrt.rn.f32 	%f13, %f10;
	mul.f32 	%f2, %f8, %f13;
	mov.b32 	%r1241, 832457172;
$L__BB0_117:
	mov.u32 	%r550, %r969;
	mov.u32 	%r549, %r968;
	mov.u32 	%r969, %r967;
	shr.u32 	%r924, %r971, 2;
	xor.b32  	%r925, %r924, %r971;
	shl.b32 	%r926, %r969, 4;
	shl.b32 	%r927, %r925, 1;
	xor.b32  	%r928, %r927, %r926;
	xor.b32  	%r929, %r928, %r925;
	xor.b32  	%r968, %r929, %r969;
	add.s32 	%r930, %r1241, %r968;
	shr.u32 	%r931, %r970, 2;
	xor.b32  	%r932, %r931, %r970;
	shl.b32 	%r933, %r968, 4;
	shl.b32 	%r934, %r932, 1;
	xor.b32  	%r935, %r934, %r933;
	xor.b32  	%r936, %r935, %r932;
	xor.b32  	%r967, %r936, %r968;
	add.s32 	%r937, %r1241, %r967;
	add.s32 	%r938, %r937, 362437;
	cvt.rn.f32.u32 	%f14, %r930;
	fma.rn.f32 	%f15, %f14, 0f2F800000, 0f2F000000;
	cvt.rn.f32.u32 	%f16, %r938;
	fma.rn.f32 	%f17, %f16, 0f30C90FDB, 0f30490FDB;
	setp.lt.f32 	%p64, %f15, 0f00800000;
	mul.f32 	%f18, %f15, 0f4B000000;
	selp.f32 	%f19, %f18, %f15, %p64;
	selp.f32 	%f20, 0fC1B80000, 0f00000000, %p64;
	mov.b32 	%r939, %f19;
	add.s32 	%r940, %r939, -1059760811;
	and.b32  	%r941, %r940, -8388608;
	sub.s32 	%r942, %r939, %r941;
	mov.b32 	%f21, %r942;
	cvt.rn.f32.s32 	%f22, %r941;
	fma.rn.f32 	%f23, %f22, 0f34000000, %f20;
	add.f32 	%f24, %f21, 0fBF800000;
	fma.rn.f32 	%f25, %f24, 0fBE055027, 0f3E1039F6;
	fma.rn.f32 	%f26, %f25, %f24, 0fBDF8CDCC;
	fma.rn.f32 	%f27, %f26, %f24, 0f3E0F2955;
	fma.rn.f32 	%f28, %f27, %f24, 0fBE2AD8B9;
	fma.rn.f32 	%f29, %f28, %f24, 0f3E4CED0B;
	fma.rn.f32 	%f30, %f29, %f24, 0fBE7FFF22;
	fma.rn.f32 	%f31, %f30, %f24, 0f3EAAAA78;
	fma.rn.f32 	%f32, %f31, %f24, 0fBF000000;
	mul.f32 	%f33, %f24, %f32;
	fma.rn.f32 	%f34, %f33, %f24, %f24;
	fma.rn.f32 	%f35, %f23, 0f3F317218, %f34;
	setp.gt.u32 	%p65, %r939, 2139095039;
	fma.rn.f32 	%f36, %f19, 0f7F800000, 0f7F800000;
	selp.f32 	%f37, %f36, %f35, %p65;
	setp.eq.f32 	%p66, %f19, 0f00000000;
	mul.f32 	%f38, %f37, 0fC0000000;
	selp.f32 	%f39, 0f7F800000, %f38, %p66;
	sqrt.rn.f32 	%f40, %f39;
	sin.approx.f32 	%f41, %f17;
	cos.approx.f32 	%f42, %f17;
	mul.f32 	%f43, %f40, %f41;
	mul.f32 	%f44, %f40, %f42;
	fma.rn.f32 	%f45, %f43, %f2, %f1;
	fma.rn.f32 	%f46, %f45, 0f3BBB989D, 0f3F000000;
	cvt.sat.f32.f32 	%f47, %f46;
	mov.f32 	%f48, 0f4B400001;
	mov.f32 	%f49, 0f437C0000;
	fma.rm.f32 	%f50, %f47, %f49, %f48;
	add.f32 	%f51, %f50, 0fCB40007F;
	neg.f32 	%f52, %f51;
	fma.rn.f32 	%f53, %f45, 0f3FB8AA3B, %f52;
	fma.rn.f32 	%f54, %f45, 0f32A57060, %f53;
	mov.b32 	%r943, %f50;
	shl.b32 	%r944, %r943, 23;
	mov.b32 	%f55, %r944;
	ex2.approx.ftz.f32 	%f56, %f54;
	mul.f32 	%f57, %f56, %f55;
	mul.f32 	%f58, %f87, %f57;
	fma.rn.f32 	%f59, %f44, %f2, %f1;
	fma.rn.f32 	%f60, %f59, 0f3BBB989D, 0f3F000000;
	cvt.sat.f32.f32 	%f61, %f60;
	fma.rm.f32 	%f62, %f61, %f49, %f48;
	add.f32 	%f63, %f62, 0fCB40007F;
	neg.f32 	%f64, %f63;
	fma.rn.f32 	%f65, %f59, 0f3FB8AA3B, %f64;
	fma.rn.f32 	%f66, %f59, 0f32A57060, %f65;
	mov.b32 	%r945, %f62;
	shl.b32 	%r946, %r945, 23;
	mov.b32 	%f67, %r946;
	ex2.approx.ftz.f32 	%f68, %f66;
	mul.f32 	%f69, %f68, %f67;
	mul.f32 	%f87, %f58, %f69;
	add.s32 	%r1241, %r1241, 724874;
	setp.ne.s32 	%p67, %r1241, 868700872;
	mov.u32 	%r970, %r549;
	mov.u32 	%r971, %r550;
	@%p67 bra 	$L__BB0_117;
	neg.f32 	%f70, %f9;
	mul.f32 	%f71, %f7, %f70;
	fma.rn.f32 	%f72, %f71, 0f3BBB989D, 0f3F000000;
	cvt.sat.f32.f32 	%f73, %f72;
	mov.f32 	%f74, 0f4B400001;
	mov.f32 	%f75, 0f437C0000;
	fma.rm.f32 	%f76, %f73, %f75, %f74;
	add.f32 	%f77, %f76, 0fCB40007F;
	neg.f32 	%f78, %f77;
	fma.rn.f32 	%f79, %f71, 0f3FB8AA3B, %f78;
	fma.rn.f32 	%f80, %f71, 0f32A57060, %f79;
	mov.b32 	%r947, %f76;
	shl.b32 	%r948, %r947, 23;
	mov.b32 	%f81, %r948;
	ex2.approx.ftz.f32 	%f82, %f80;
	mul.f32 	%f83, %f82, %f81;
	sub.f32 	%f84, %f87, %f6;
	max.f32 	%f85, %f84, 0f00000000;
	mul.f32 	%f86, %f85, %f83;
	cvta.to.global.u64 	%rd23, %rd10;
	shl.b64 	%rd24, %rd2, 2;
	add.s64 	%rd25, %rd23, %rd24;
	st.global.f32 	[%rd25], %f86;
$L__BB0_119:
	ret;

}


// ===== COMPILED SASS (sm_100) =====

	.target	sm_100

	.elftype	@"ET_EXEC"


//--------------------- .note.nv.tkinfo           --------------------------
	.section	.note.nv.tkinfo,"",@"SHT_NOTE"
	.sectionflags	@"SHF_NOTE_NV_TKINFO"
	.tkinfo
        /*0018*/ 	.word	0x00000002
        /*0030*/ 	.string	""
        /*0030*/ 	.string	"ptxas"
        /*0030*/ 	.string	"Cuda compilation tools, release 13.0, V13.0.88"
        /*0030*/ 	.string	"Build cuda_13.0.r13.0/compiler.36424714_0"
        /*0030*/ 	.string	"-arch sm_100 -m 64 "



//--------------------- .note.nv.cuinfo           --------------------------
	.section	.note.nv.cuinfo,"",@"SHT_NOTE"
	.sectionflags	@"SHF_NOTE_NV_CUINFO"
        /*0018*/ 	.short	0x0002
        /*001a*/ 	.short	0x0064
        /*001c*/ 	.short	0x0082
	.zero		2


//--------------------- .nv.info                  --------------------------
	.section	.nv.info,"",@"SHT_CUDA_INFO"
	.align	4


	//----- nvinfo : EIATTR_REGCOUNT
	.align		4
        /*0000*/ 	.byte	0x04, 0x2f
        /*0002*/ 	.short	(.L_10 - .L_9)
	.align		4
.L_9:
        /*0004*/ 	.word	index@(_Z19simulateOptionPathsPffffffi)
        /*0008*/ 	.word	0x00000020


	//----- nvinfo : EIATTR_FRAME_SIZE
	.align		4
.L_10:
        /*000c*/ 	.byte	0x04, 0x11
        /*000e*/ 	.short	(.L_12 - .L_11)
	.align		4
.L_11:
        /*0010*/ 	.word	index@($__internal_1_$__cuda_sm3x_div_rn_noftz_f32_slowpath)
        /*0014*/ 	.word	0x00000030


	//----- nvinfo : EIATTR_FRAME_SIZE
	.align		4
.L_12:
        /*0018*/ 	.byte	0x04, 0x11
        /*001a*/ 	.short	(.L_14 - .L_13)
	.align		4
.L_13:
        /*001c*/ 	.word	index@($__internal_0_$__cuda_sm20_sqrt_rn_f32_slowpath)
        /*0020*/ 	.word	0x00000030


	//----- nvinfo : EIATTR_FRAME_SIZE
	.align		4
.L_14:
        /*0024*/ 	.byte	0x04, 0x11
        /*0026*/ 	.short	(.L_16 - .L_15)
	.align		4
.L_15:
        /*0028*/ 	.word	index@(_Z19simulateOptionPathsPffffffi)
        /*002c*/ 	.word	0x00000030


	//----- nvinfo : EIATTR_MIN_STACK_SIZE
	.align		4
.L_16:
        /*0030*/ 	.byte	0x04, 0x12
        /*0032*/ 	.short	(.L_18 - .L_17)
	.align		4
.L_17:
        /*0034*/ 	.word	index@(_Z19simulateOptionPathsPffffffi)
        /*0038*/ 	.word	0x00000030
.L_18:


//--------------------- .nv.compat                --------------------------
	.section	.nv.compat,"",@"SHT_CUDA_COMPAT_INFO"
	.align	4
        /*0000*/ 	.byte	0x02, 0x09, 0x00, 0x00, 0x02, 0x02, 0x01, 0x00, 0x02, 0x05, 0x05, 0x00, 0x03, 0x07, 0x01, 0x01
        /*0010*/ 	.byte	0x02, 0x03, 0x00, 0x00, 0x02, 0x06, 0x01, 0x00, 0x04, 0x0b, 0x08, 0x00, 0x01, 0x00, 0x00, 0x00
        /*0020*/ 	.byte	0x00, 0x00, 0x00, 0x00


//--------------------- .nv.info._Z19simulateOptionPathsPffffffi --------------------------
	.section	.nv.info._Z19simulateOptionPathsPffffffi,"",@"SHT_CUDA_INFO"
	.sectionflags	@""
	.align	4


	//----- nvinfo : EIATTR_CUDA_API_VERSION
	.align		4
        /*0000*/ 	.byte	0x04, 0x37
        /*0002*/ 	.short	(.L_20 - .L_19)
.L_19:
        /*0004*/ 	.word	0x00000082


	//----- nvinfo : EIATTR_KPARAM_INFO
	.align		4
.L_20:
        /*0008*/ 	.byte	0x04, 0x17
        /*000a*/ 	.short	(.L_22 - .L_21)
.L_21:
        /*000c*/ 	.word	0x00000000
        /*0010*/ 	.short	0x0006
        /*0012*/ 	.short	0x001c
        /*0014*/ 	.byte	0x00, 0xf0, 0x11, 0x00


	//----- nvinfo : EIATTR_KPARAM_INFO
	.align		4
.L_22:
        /*0018*/ 	.byte	0x04, 0x17
        /*001a*/ 	.short	(.L_24 - .L_23)
.L_23:
        /*001c*/ 	.word	0x00000000
        /*0020*/ 	.short	0x0005
        /*0022*/ 	.short	0x0018
        /*0024*/ 	.byte	0x00, 0xf0, 0x11, 0x00


	//----- nvinfo : EIATTR_KPARAM_INFO
	.align		4
.L_24:
        /*0028*/ 	.byte	0x04, 0x17
        /*002a*/ 	.short	(.L_26 - .L_25)
.L_25:
        /*002c*/ 	.word	0x00000000
        /*0030*/ 	.short	0x0004
        /*0032*/ 	.short	0x0014
        /*0034*/ 	.byte	0x00, 0xf0, 0x11, 0x00


	//----- nvinfo : EIATTR_KPARAM_INFO
	.align		4
.L_26:
        /*0038*/ 	.byte	0x04, 0x17
        /*003a*/ 	.short	(.L_28 - .L_27)
.L_27:
        /*003c*/ 	.word	0x00000000
        /*0040*/ 	.short	0x0003
        /*0042*/ 	.short	0x0010
        /*0044*/ 	.byte	0x00, 0xf0, 0x11, 0x00


	//----- nvinfo : EIATTR_KPARAM_INFO
	.align		4
.L_28:
        /*0048*/ 	.byte	0x04, 0x17
        /*004a*/ 	.short	(.L_30 - .L_29)
.L_29:
        /*004c*/ 	.word	0x00000000
        /*0050*/ 	.short	0x0002
        /*0052*/ 	.short	0x000c
        /*0054*/ 	.byte	0x00, 0xf0, 0x11, 0x00


	//----- nvinfo : EIATTR_KPARAM_INFO
	.align		4
.L_30:
        /*0058*/ 	.byte	0x04, 0x17
        /*005a*/ 	.short	(.L_32 - .L_31)
.L_31:
        /*005c*/ 	.word	0x00000000
        /*0060*/ 	.short	0x0001
        /*0062*/ 	.short	0x0008
        /*0064*/ 	.byte	0x00, 0xf0, 0x11, 0x00


	//----- nvinfo : EIATTR_KPARAM_INFO
	.align		4
.L_32:
        /*0068*/ 	.byte	0x04, 0x17
        /*006a*/ 	.short	(.L_34 - .L_33)
.L_33:
        /*006c*/ 	.word	0x00000000
        /*0070*/ 	.short	0x0000
        /*0072*/ 	.short	0x0000
        /*0074*/ 	.byte	0x00, 0xf5, 0x21, 0x00


	//----- nvinfo : EIATTR_SPARSE_MMA_MASK
	.align		4
.L_34:
        /*0078*/ 	.byte	0x03, 0x50
        /*007a*/ 	.short	0x0000


	//----- nvinfo : EIATTR_MAXREG_COUNT
	.align		4
        /*007c*/ 	.byte	0x03, 0x1b
        /*007e*/ 	.short	0x00ff


	//----- nvinfo : EIATTR_MERCURY_ISA_VERSION
	.align		4
        /*0080*/ 	.byte	0x03, 0x5f
        /*0082*/ 	.short	0x0101


	//----- nvinfo : EIATTR_VRC_CTA_INIT_COUNT
	.align		4
        /*0084*/ 	.byte	0x02, 0x4a
	.zero		1
	.zero		1


	//----- nvinfo : EIATTR_EXIT_INSTR_OFFSETS
	.align		4
        /*0088*/ 	.byte	0x04, 0x1c
        /*008a*/ 	.short	(.L_36 - .L_35)


	//   ....[0]....
.L_35:
        /*008c*/ 	.word	0x00000080


	//   ....[1]....
        /*0090*/ 	.word	0x00003110


	//----- nvinfo : EIATTR_CRS_STACK_SIZE
	.align		4
.L_36:
        /*0094*/ 	.byte	0x04, 0x1e
        /*0096*/ 	.short	(.L_38 - .L_37)
.L_37:
        /*0098*/ 	.word	0x00000000


	//----- nvinfo : EIATTR_CBANK_PARAM_SIZE
	.align		4
.L_38:
        /*009c*/ 	.byte	0x03, 0x19
        /*009e*/ 	.short	0x0020


	//----- nvinfo : EIATTR_PARAM_CBANK
	.align		4
        /*00a0*/ 	.byte	0x04, 0x0a
        /*00a2*/ 	.short	(.L_40 - .L_39)
	.align		4
.L_39:
        /*00a4*/ 	.word	index@(.nv.constant0._Z19simulateOptionPathsPffffffi)
        /*00a8*/ 	.short	0x0380
        /*00aa*/ 	.short	0x0020


	//----- nvinfo : EIATTR_SW_WAR
	.align		4
.L_40:
        /*00ac*/ 	.byte	0x04, 0x36
        /*00ae*/ 	.short	(.L_42 - .L_41)
.L_41:
        /*00b0*/ 	.word	0x00000008
.L_42:


//--------------------- .nv.callgraph             --------------------------
	.section	.nv.callgraph,"",@"SHT_CUDA_CALLGRAPH"
	.align	4
	.sectionentsize	8
	.align		4
        /*0000*/ 	.word	0x00000000
	.align		4
        /*0004*/ 	.word	0xffffffff
	.align		4
        /*0008*/ 	.word	0x00000000
	.align		4
        /*000c*/ 	.word	0xfffffffe
	.align		4
        /*0010*/ 	.word	0x00000000
	.align		4
        /*0014*/ 	.word	0xfffffffd
	.align		4
        /*0018*/ 	.word	0x00000000
	.align		4
        /*001c*/ 	.word	0xfffffffc


//--------------------- .nv.constant4             --------------------------
	.section	.nv.constant4,"a",@progbits
	.align	8
	.align		8
.nv.constant4:
        /*0000*/ 	.dword	precalc_xorwow_matrix
	.align		8
        /*0008*/ 	.dword	precalc_xorwow_offset_matrix
	.align		8
        /*0010*/ 	.dword	mrg32k3aM1
	.align		8
        /*0018*/ 	.dword	mrg32k3aM2
	.align		8
        /*0020*/ 	.dword	mrg32k3aM1SubSeq
	.align		8
        /*0028*/ 	.dword	mrg32k3aM2SubSeq
	.align		8
        /*0030*/ 	.dword	mrg32k3aM1Seq
	.align		8
        /*0038*/ 	.dword	mrg32k3aM2Seq


//--------------------- .nv.constant3             --------------------------
	.section	.nv.constant3,"a",@progbits
	.align	8
.nv.constant3:
	.type		__cr_lgamma_table,@object
	.size		__cr_lgamma_table,(.L_8 - __cr_lgamma_table)
__cr_lgamma_table:
        /*0000*/ 	.byte	0x00, 0x00, 0x00, 0x00, 0x00, 0x00, 0x00, 0x00, 0x00, 0x00, 0x00, 0x00, 0x00, 0x00, 0x00, 0x00
        /*0010*/ 	.byte	0xef, 0x39, 0xfa, 0xfe, 0x42, 0x2e, 0xe6, 0x3f, 0x02, 0x20, 0x2a, 0xfa, 0x0b, 0xab, 0xfc, 0x3f
        /*0020*/ 	.byte	0xf9, 0x2c, 0x92, 0x7c, 0xa7, 0x6c, 0x09, 0x40, 0xc9, 0x79, 0x44, 0x3c, 0x64, 0x26, 0x13, 0x40
        /*0030*/ 	.byte	0xca, 0x01, 0xcf, 0x3a, 0x27, 0x51, 0x1a, 0x40, 0x30, 0xcc, 0x2d, 0xf3, 0xe1, 0x0c, 0x21, 0x40
        /*0040*/ 	.byte	0x0d, 0xb7, 0xfc, 0x82, 0x8e, 0x35, 0x25, 0x40
.L_8:


//--------------------- .text._Z19simulateOptionPathsPffffffi --------------------------
	.section	.text._Z19simulateOptionPathsPffffffi,"ax",@progbits
	.align	128
        .global         _Z19simulateOptionPathsPffffffi
        .type           _Z19simulateOptionPathsPffffffi,@function
        .size           _Z19simulateOptionPathsPffffffi,(.L_x_30 - _Z19simulateOptionPathsPffffffi)
        .other          _Z19simulateOptionPathsPffffffi,@"STO_CUDA_ENTRY STV_DEFAULT"
_Z19simulateOptionPathsPffffffi:
.text._Z19simulateOptionPathsPffffffi:
[----:B------:R-:W0:Y:S01]  /*0000*/  LDC R1, c[0x0][0x37c] ;  /* 0x0000df00ff017b82 */ /* 0x000e220000000800 */
[----:B------:R-:W1:Y:S07]  /*0010*/  S2R R14, SR_TID.X ;  /* 0x00000000000e7919 */ /* 0x000e6e0000002100 */
[----:B------:R-:W1:Y:S01]  /*0020*/  S2UR UR4, SR_CTAID.X ;  /* 0x00000000000479c3 */ /* 0x000e620000002500 */
[----:B------:R-:W2:Y:S01]  /*0030*/  LDCU UR5, c[0x0][0x39c] ;  /* 0x00007380ff0577ac */ /* 0x000ea20008000800 */
[----:B0-----:R-:W-:-:S06]  /*0040*/  VIADD R1, R1, 0xffffffd0 ;  /* 0xffffffd001017836 */ /* 0x001fcc0000000000 */
[----:B------:R-:W1:Y:S02]  /*0050*/  LDC R3, c[0x0][0x360] ;  /* 0x0000d800ff037b82 */ /* 0x000e640000000800 */
[----:B-1----:R-:W-:-:S05]  /*0060*/  IMAD R14, R3, UR4, R14 ;  /* 0x00000004030e7c24 */ /* 0x002fca000f8e020e */
[----:B--2---:R-:W-:-:S13]  /*0070*/  ISETP.GE.AND P0, PT, R14, UR5, PT ;  /* 0x000000050e007c0c */ /* 0x004fda000bf06270 */
[----:B------:R-:W-:Y:S05]  /*0080*/  @P0 EXIT ;  /* 0x000000000000094d */ /* 0x000fea0003800000 */
[----:B------:R-:W-:Y:S01]  /*0090*/  IMAD.MOV.U32 R8, RZ, RZ, 0x3198c20f ;  /* 0x3198c20fff087424 */ /* 0x000fe200078e00ff */
[----:B------:R-:W0:Y:S01]  /*00a0*/  LDCU UR4, c[0x0][0x388] ;  /* 0x00007100ff0477ac */ /* 0x000e220008000800 */
[----:B------:R-:W-:Y:S01]  /*00b0*/  IMAD.MOV.U32 R9, RZ, RZ, 0x5efdb30c ;  /* 0x5efdb30cff097424 */ /* 0x000fe200078e00ff */
[----:B------:R-:W-:Y:S01]  /*00c0*/  ISETP.NE.AND P0, PT, R14, RZ, PT ;  /* 0x000000ff0e00720c */ /* 0x000fe20003f05270 */
[----:B------:R-:W-:Y:S01]  /*00d0*/  IMAD.MOV.U32 R10, RZ, RZ, 0x423bb012 ;  /* 0x423bb012ff0a7424 */ /* 0x000fe200078e00ff */
[----:B------:R-:W1:Y:S01]  /*00e0*/  LDCU.64 UR6, c[0x0][0x358] ;  /* 0x00006b00ff0677ac */ /* 0x000e620008000a00 */
[----:B------:R-:W-:Y:S01]  /*00f0*/  IMAD.MOV.U32 R11, RZ, RZ, -0x75bd8fc ;  /* 0xf8a42704ff0b7424 */ /* 0x000fe200078e00ff */
[----:B------:R2:W-:Y:S01]  /*0100*/  STL.64 [R1], R8 ;  /* 0x0000000801007387 */ /* 0x0005e20000100a00 */
[----:B------:R-:W-:Y:S01]  /*0110*/  IMAD.MOV.U32 R12, RZ, RZ, -0x23270784 ;  /* 0xdcd8f87cff0c7424 */ /* 0x000fe200078e00ff */
[----:B------:R-:W-:Y:S01]  /*0120*/  BSSY.RECONVERGENT B0, `(.L_x_0) ;  /* 0x0000263000007945 */ /* 0x000fe20003800200 */
[----:B------:R-:W-:Y:S01]  /*0130*/  IMAD.MOV.U32 R13, RZ, RZ, 0x57fa2510 ;  /* 0x57fa2510ff0d7424 */ /* 0x000fe200078e00ff */
[----:B------:R2:W-:Y:S01]  /*0140*/  STL.64 [R1+0x8], R10 ;  /* 0x0000080a01007387 */ /* 0x0005e20000100a00 */
[----:B------:R-:W-:Y:S01]  /*0150*/  SHF.R.S32.HI R7, RZ, 0x1f, R14 ;  /* 0x0000001fff077819 */ /* 0x000fe2000001140e */
[----:B------:R-:W-:-:S02]  /*0160*/  IMAD.MOV.U32 R6, RZ, RZ, 0x5efdb30c ;  /* 0x5efdb30cff067424 */ /* 0x000fc400078e00ff */
[----:B------:R2:W-:Y:S01]  /*0170*/  STL.64 [R1+0x10], R12 ;  /* 0x0000100c01007387 */ /* 0x0005e20000100a00 */
[----:B------:R-:W-:Y:S02]  /*0180*/  IMAD.MOV.U32 R5, RZ, RZ, -0x75bd8fc ;  /* 0xf8a42704ff057424 */ /* 0x000fe400078e00ff */
[----:B------:R-:W-:Y:S02]  /*0190*/  IMAD.MOV.U32 R4, RZ, RZ, 0x423bb012 ;  /* 0x423bb012ff047424 */ /* 0x000fe400078e00ff */
[----:B0-----:R-:W-:Y:S02]  /*01a0*/  IMAD.U32 R0, RZ, RZ, UR4 ;  /* 0x00000004ff007e24 */ /* 0x001fe4000f8e00ff */
[----:B------:R-:W-:Y:S02]  /*01b0*/  IMAD.MOV.U32 R3, RZ, RZ, 0x57fa2510 ;  /* 0x57fa2510ff037424 */ /* 0x000fe400078e00ff */
[----:B------:R-:W-:Y:S01]  /*01c0*/  IMAD.MOV.U32 R2, RZ, RZ, -0x23270784 ;  /* 0xdcd8f87cff027424 */ /* 0x000fe200078e00ff */
[----:B-1----:R-:W-:Y:S06]  /*01d0*/  @!P0 BRA `(.L_x_1) ;  /* 0x00000024005c8947 */ /* 0x002fec0003800000 */
[----:B------:R-:W-:Y:S02]  /*01e0*/  IMAD.MOV.U32 R15, RZ, RZ, R7 ;  /* 0x000000ffff0f7224 */ /* 0x000fe400078e0007 */
[----:B--2---:R-:W-:Y:S02]  /*01f0*/  IMAD.MOV.U32 R13, RZ, RZ, RZ ;  /* 0x000000ffff0d7224 */ /* 0x004fe400078e00ff */
[----:B------:R-:W-:Y:S02]  /*0200*/  IMAD.MOV.U32 R6, RZ, RZ, 0x5efdb30c ;  /* 0x5efdb30cff067424 */ /* 0x000fe400078e00ff */
[----:B------:R-:W-:Y:S02]  /*0210*/  IMAD.MOV.U32 R12, RZ, RZ, R14 ;  /* 0x000000ffff0c7224 */ /* 0x000fe400078e000e */
[----:B------:R-:W-:Y:S02]  /*0220*/  IMAD.MOV.U32 R4, RZ, RZ, 0x423bb012 ;  /* 0x423bb012ff047424 */ /* 0x000fe400078e00ff */
[----:B------:R-:W-:-:S02]  /*0230*/  IMAD.MOV.U32 R5, RZ, RZ, -0x75bd8fc ;  /* 0xf8a42704ff057424 */ /* 0x000fc400078e00ff */
[----:B------:R-:W-:Y:S02]  /*0240*/  IMAD.MOV.U32 R2, RZ, RZ, -0x23270784 ;  /* 0xdcd8f87cff027424 */ /* 0x000fe400078e00ff */
[----:B------:R-:W-:-:S07]  /*0250*/  IMAD.MOV.U32 R3, RZ, RZ, 0x57fa2510 ;  /* 0x57fa2510ff037424 */ /* 0x000fce00078e00ff */
.L_x_10:
[----:B------:R-:W-:Y:S01]  /*0260*/  LOP3.LUT R7, R12, 0x3, RZ, 0xc0, !PT ;  /* 0x000000030c077812 */ /* 0x000fe200078ec0ff */
[----:B------:R-:W-:Y:S03]  /*0270*/  BSSY.RECONVERGENT B1, `(.L_x_2) ;  /* 0x0000247000017945 */ /* 0x000fe60003800200 */
[----:B------:R-:W-:-:S04]  /*0280*/  ISETP.NE.U32.AND P0, PT, R7, RZ, PT ;  /* 0x000000ff0700720c */ /* 0x000fc80003f05070 */
[----:B------:R-:W-:-:S13]  /*0290*/  ISETP.NE.AND.EX P0, PT, RZ, RZ, PT, P0 ;  /* 0x000000ffff00720c */ /* 0x000fda0003f05300 */
[----:B0-----:R-:W-:Y:S05]  /*02a0*/  @!P0 BRA `(.L_x_3) ;  /* 0x00000024000c8947 */ /* 0x001fea0003800000 */
[----:B------:R-:W0:Y:S01]  /*02b0*/  LDC.64 R8, c[0x4][RZ] ;  /* 0x01000000ff087b82 */ /* 0x000e220000000a00 */
[----:B------:R-:W-:Y:S01]  /*02c0*/  IMAD.MOV.U32 R6, RZ, RZ, RZ ;  /* 0x000000ffff067224 */ /* 0x000fe200078e00ff */
[----:B------:R-:W-:Y:S01]  /*02d0*/  CS2R R2, SRZ ;  /* 0x0000000000027805 */ /* 0x000fe2000001ff00 */
[----:B------:R-:W-:Y:S01]  /*02e0*/  IMAD.MOV.U32 R16, RZ, RZ, RZ ;  /* 0x000000ffff107224 */ /* 0x000fe200078e00ff */
[----:B------:R-:W-:Y:S01]  /*02f0*/  CS2R R4, SRZ ;  /* 0x0000000000047805 */ /* 0x000fe2000001ff00 */
[----:B0-----:R-:W-:-:S07]  /*0300*/  IMAD.WIDE.U32 R8, R13, 0xc80, R8 ;  /* 0x00000c800d087825 */ /* 0x001fce00078e0008 */
.L_x_5:
[----:B------:R-:W-:-:S06]  /*0310*/  IMAD R7, R16, 0x4, R1 ;  /* 0x0000000410077824 */ /* 0x000fcc00078e0201 */
[----:B------:R-:W5:Y:S01]  /*0320*/  LDL R7, [R7+0x4] ;  /* 0x0000040007077983 */ /* 0x000f620000100800 */
[----:B------:R-:W-:-:S05]  /*0330*/  UMOV UR4, URZ ;  /* 0x000000ff00047c82 */ /* 0x000fca0008000000 */
.L_x_4:
[----:B-----5:R-:W-:Y:S01]  /*0340*/  SHF.R.U32.HI R20, RZ, UR4, R7 ;  /* 0x00000004ff147c19 */ /* 0x020fe20008011607 */
[----:B------:R-:W-:-:S03]  /*0350*/  IMAD.SHL.U32 R10, R16, 0x20, RZ ;  /* 0x00000020100a7824 */ /* 0x000fc600078e00ff */
[----:B------:R-:W-:Y:S01]  /*0360*/  LOP3.LUT R11, R20, 0x1, RZ, 0xc0, !PT ;  /* 0x00000001140b7812 */ /* 0x000fe200078ec0ff */
[----:B------:R-:W-:-:S03]  /*0370*/  VIADD R10, R10, UR4 ;  /* 0x000000040a0a7c36 */ /* 0x000fc60008000000 */
[----:B------:R-:W-:Y:S01]  /*0380*/  ISETP.NE.U32.AND P0, PT, R11, 0x1, PT ;  /* 0x000000010b00780c */ /* 0x000fe20003f05070 */
[----:B------:R-:W-:-:S03]  /*0390*/  IMAD R11, R10, 0x5, RZ ;  /* 0x000000050a0b7824 */ /* 0x000fc600078e02ff */
[----:B------:R-:W-:Y:S01]  /*03a0*/  R2P PR, R20, 0x7e ;  /* 0x0000007e14007804 */ /* 0x000fe20000000000 */
[----:B------:R-:W-:-:S08]  /*03b0*/  IMAD.WIDE.U32 R10, R11, 0x4, R8 ;  /* 0x000000040b0a7825 */ /* 0x000fd000078e0008 */
[----:B------:R-:W2:Y:S04]  /*03c0*/  @!P0 LDG.E R17, desc[UR6][R10.64] ;  /* 0x000000060a118981 */ /* 0x000ea8000c1e1900 */
[----:B------:R-:W3:Y:S04]  /*03d0*/  @P1 LDG.E R19, desc[UR6][R10.64+0x14] ;  /* 0x000014060a131981 */ /* 0x000ee8000c1e1900 */
[----:B------:R-:W4:Y:S04]  /*03e0*/  @!P0 LDG.E R18, desc[UR6][R10.64+0x10] ;  /* 0x000010060a128981 */ /* 0x000f28000c1e1900 */
[----:B------:R-:W4:Y:S04]  /*03f0*/  @P2 LDG.E R21, desc[UR6][R10.64+0x28] ;  /* 0x000028060a152981 */ /* 0x000f28000c1e1900 */
[----:B------:R-:W4:Y:S04]  /*0400*/  @P1 LDG.E R22, desc[UR6][R10.64+0x24] ;  /* 0x000024060a161981 */ /* 0x000f28000c1e1900 */
[----:B------:R-:W4:Y:S04]  /*0410*/  @P3 LDG.E R23, desc[UR6][R10.64+0x3c] ;  /* 0x00003c060a173981 */ /* 0x000f28000c1e1900 */
[----:B------:R-:W4:Y:S04]  /*0420*/  @P2 LDG.E R24, desc[UR6][R10.64+0x38] ;  /* 0x000038060a182981 */ /* 0x000f28000c1e1900 */
[----:B------:R-:W4:Y:S04]  /*0430*/  @P4 LDG.E R25, desc[UR6][R10.64+0x50] ;  /* 0x000050060a194981 */ /* 0x000f28000c1e1900 */
[----:B------:R-:W4:Y:S01]  /*0440*/  @P5 LDG.E R27, desc[UR6][R10.64+0x64] ;  /* 0x000064060a1b5981 */ /* 0x000f22000c1e1900 */
[----:B--2---:R-:W-:-:S03]  /*0450*/  @!P0 LOP3.LUT R6, R6, R17, RZ, 0x3c, !PT ;  /* 0x0000001106068212 */ /* 0x004fc600078e3cff */
[----:B------:R-:W2:Y:S01]  /*0460*/  @!P0 LDG.E R17, desc[UR6][R10.64+0x4] ;  /* 0x000004060a118981 */ /* 0x000ea2000c1e1900 */
[----:B---3--:R-:W-:-:S03]  /*0470*/  @P1 LOP3.LUT R6, R6, R19, RZ, 0x3c, !PT ;  /* 0x0000001306061212 */ /* 0x008fc600078e3cff */
[----:B------:R-:W3:Y:S01]  /*0480*/  @!P0 LDG.E R19, desc[UR6][R10.64+0xc] ;  /* 0x00000c060a138981 */ /* 0x000ee2000c1e1900 */
[----:B----4-:R-:W-:-:S03]  /*0490*/  @!P0 LOP3.LUT R3, R3, R18, RZ, 0x3c, !PT ;  /* 0x0000001203038212 */ /* 0x010fc600078e3cff */
[----:B------:R-:W4:Y:S01]  /*04a0*/  @!P0 LDG.E R18, desc[UR6][R10.64+0x8] ;  /* 0x000008060a128981 */ /* 0x000f22000c1e1900 */
[----:B------:R-:W-:-:S03]  /*04b0*/  @P2 LOP3.LUT R6, R6, R21, RZ, 0x3c, !PT ;  /* 0x0000001506062212 */ /* 0x000fc600078e3cff */
[----:B------:R-:W4:Y:S01]  /*04c0*/  @P1 LDG.E R21, desc[UR6][R10.64+0x18] ;  /* 0x000018060a151981 */ /* 0x000f22000c1e1900 */
[----:B------:R-:W-:-:S03]  /*04d0*/  @P1 LOP3.LUT R3, R3, R22, RZ, 0x3c, !PT ;  /* 0x0000001603031212 */ /* 0x000fc600078e3cff */
[----:B------:R-:W4:Y:S01]  /*04e0*/  @P1 LDG.E R22, desc[UR6][R10.64+0x1c] ;  /* 0x00001c060a161981 */ /* 0x000f22000c1e1900 */
[----:B------:R-:W-:-:S03]  /*04f0*/  @P3 LOP3.LUT R6, R6, R23, RZ, 0x3c, !PT ;  /* 0x0000001706063212 */ /* 0x000fc600078e3cff */
[----:B------:R-:W4:Y:S01]  /*0500*/  @P1 LDG.E R23, desc[UR6][R10.64+0x20] ;  /* 0x000020060a171981 */ /* 0x000f22000c1e1900 */
[----:B------:R-:W-:-:S03]  /*0510*/  @P2 LOP3.LUT R3, R3, R24, RZ, 0x3c, !PT ;  /* 0x0000001803032212 */ /* 0x000fc600078e3cff */
[----:B------:R-:W4:Y:S01]  /*0520*/  @P3 LDG.E R24, desc[UR6][R10.64+0x4c] ;  /* 0x00004c060a183981 */ /* 0x000f22000c1e1900 */
[----:B--2---:R-:W-:-:S03]  /*0530*/  @!P0 LOP3.LUT R4, R4, R17, RZ, 0x3c, !PT ;  /* 0x0000001104048212 */ /* 0x004fc600078e3cff */
[----:B------:R-:W2:Y:S01]  /*0540*/  @P2 LDG.E R17, desc[UR6][R10.64+0x2c] ;  /* 0x00002c060a112981 */ /* 0x000ea2000c1e1900 */
[----:B---3--:R-:W-:-:S03]  /*0550*/  @!P0 LOP3.LUT R2, R2, R19, RZ, 0x3c, !PT ;  /* 0x0000001302028212 */ /* 0x008fc600078e3cff */
[----:B------:R-:W3:Y:S01]  /*0560*/  @P2 LDG.E R19, desc[UR6][R10.64+0x34] ;  /* 0x000034060a132981 */ /* 0x000ee2000c1e1900 */
[----:B----4-:R-:W-:-:S03]  /*0570*/  @!P0 LOP3.LUT R5, R5, R18, RZ, 0x3c, !PT ;  /* 0x0000001205058212 */ /* 0x010fc600078e3cff */
[----:B------:R-:W4:Y:S01]  /*0580*/  @P2 LDG.E R18, desc[UR6][R10.64+0x30] ;  /* 0x000030060a122981 */ /* 0x000f22000c1e1900 */
        /* <DEDUP_REMOVED lines=10> */
[----:B--2---:R-:W-:-:S03]  /*0630*/  @P2 LOP3.LUT R4, R4, R17, RZ, 0x3c, !PT ;  /* 0x0000001104042212 */ /* 0x004fc600078e3cff */
[----:B------:R-:W2:Y:S01]  /*0640*/  @P4 LDG.E R17, desc[UR6][R10.64+0x54] ;  /* 0x000054060a114981 */ /* 0x000ea2000c1e1900 */
[----:B---3--:R-:W-:-:S03]  /*0650*/  @P2 LOP3.LUT R2, R2, R19, RZ, 0x3c, !PT ;  /* 0x0000001302022212 */ /* 0x008fc600078e3cff */
[----:B------:R-:W3:Y:S01]  /*0660*/  @P4 LDG.E R19, desc[UR6][R10.64+0x5c] ;  /* 0x00005c060a134981 */ /* 0x000ee2000c1e1900 */
[----:B----4-:R-:W-:-:S03]  /*0670*/  @P2 LOP3.LUT R5, R5, R18, RZ, 0x3c, !PT ;  /* 0x0000001205052212 */ /* 0x010fc600078e3cff */
        /* <DEDUP_REMOVED lines=9> */
[----:B------:R-:W-:Y:S02]  /*0710*/  LOP3.LUT P0, RZ, R20, 0x80, RZ, 0xc0, !PT ;  /* 0x0000008014ff7812 */ /* 0x000fe4000780c0ff */
[----:B------:R-:W-:-:S04]  /*0720*/  @P5 LOP3.LUT R6, R6, R27, RZ, 0x3c, !PT ;  /* 0x0000001b06065212 */ /* 0x000fc800078e3cff */
[----:B------:R-:W-:-:S07]  /*0730*/  @P6 LOP3.LUT R6, R6, R25, RZ, 0x3c, !PT ;  /* 0x0000001906066212 */ /* 0x000fce00078e3cff */
[----:B------:R-:W4:Y:S04]  /*0740*/  @P0 LDG.E R25, desc[UR6][R10.64+0x8c] ;  /* 0x00008c060a190981 */ /* 0x000f28000c1e1900 */
        /* <DEDUP_REMOVED lines=15> */
[----:B------:R-:W-:Y:S02]  /*0840*/  @P0 LOP3.LUT R6, R6, R25, RZ, 0x3c, !PT ;  /* 0x0000001906060212 */ /* 0x000fe400078e3cff */
[----:B--2---:R-:W-:Y:S02]  /*0850*/  @P6 LOP3.LUT R4, R4, R17, RZ, 0x3c, !PT ;  /* 0x0000001104046212 */ /* 0x004fe400078e3cff */
[----:B---3--:R-:W-:Y:S02]  /*0860*/  @P6 LOP3.LUT R2, R2, R19, RZ, 0x3c, !PT ;  /* 0x0000001302026212 */ /* 0x008fe400078e3cff */
[----:B----4-:R-:W-:Y:S02]  /*0870*/  @P6 LOP3.LUT R5, R5, R18, RZ, 0x3c, !PT ;  /* 0x0000001205056212 */ /* 0x010fe400078e3cff */
[----:B------:R-:W-:Y:S02]  /*0880*/  @P0 LOP3.LUT R4, R4, R21, RZ, 0x3c, !PT ;  /* 0x0000001504040212 */ /* 0x000fe400078e3cff */
[----:B------:R-:W-:-:S02]  /*0890*/  @P6 LOP3.LUT R3, R3, R22, RZ, 0x3c, !PT ;  /* 0x0000001603036212 */ /* 0x000fc400078e3cff */
[----:B------:R-:W-:Y:S02]  /*08a0*/  @P0 LOP3.LUT R2, R2, R23, RZ, 0x3c, !PT ;  /* 0x0000001702020212 */ /* 0x000fe400078e3cff */
[----:B------:R-:W-:Y:S02]  /*08b0*/  @P0 LOP3.LUT R3, R3, R26, RZ, 0x3c, !PT ;  /* 0x0000001a03030212 */ /* 0x000fe400078e3cff */
[----:B------:R-:W-:Y:S02]  /*08c0*/  @P0 LOP3.LUT R5, R5, R24, RZ, 0x3c, !PT ;  /* 0x0000001805050212 */ /* 0x000fe400078e3cff */
[----:B------:R-:W-:-:S13]  /*08d0*/  R2P PR, R20.B1, 0x7f ;  /* 0x0000007f14007804 */ /* 0x000fda0000001000 */
[----:B------:R-:W2:Y:S04]  /*08e0*/  @P0 LDG.E R17, desc[UR6][R10.64+0xa0] ;  /* 0x0000a0060a110981 */ /* 0x000ea8000c1e1900 */
[----:B------:R-:W3:Y:S04]  /*08f0*/  @P1 LDG.E R19, desc[UR6][R10.64+0xb4] ;  /* 0x0000b4060a131981 */ /* 0x000ee8000c1e1900 */
[----:B------:R-:W4:Y:S04]  /*0900*/  @P0 LDG.E R22, desc[UR6][R10.64+0xa8] ;  /* 0x0000a8060a160981 */ /* 0x000f28000c1e1900 */
[----:B------:R-:W4:Y:S04]  /*0910*/  @P0 LDG.E R21, desc[UR6][R10.64+0xac] ;  /* 0x0000ac060a150981 */ /* 0x000f28000c1e1900 */
[----:B------:R-:W4:Y:S04]  /*0920*/  @P0 LDG.E R24, desc[UR6][R10.64+0xb0] ;  /* 0x0000b0060a180981 */ /* 0x000f28000c1e1900 */
[----:B------:R-:W4:Y:S04]  /*0930*/  @P2 LDG.E R23, desc[UR6][R10.64+0xc8] ;  /* 0x0000c8060a172981 */ /* 0x000f28000c1e1900 */
[----:B------:R-:W4:Y:S04]  /*0940*/  @P3 LDG.E R25, desc[UR6][R10.64+0xdc] ;  /* 0x0000dc060a193981 */ /* 0x000f28000c1e1900 */
[----:B------:R-:W4:Y:S04]  /*0950*/  @P1 LDG.E R18, desc[UR6][R10.64+0xbc] ;  /* 0x0000bc060a121981 */ /* 0x000f28000c1e1900 */
        /* <DEDUP_REMOVED lines=18> */
[----:B---3--:R-:W-:Y:S02]  /*0a80*/  @P0 LOP3.LUT R4, R4, R19, RZ, 0x3c, !PT ;  /* 0x0000001304040212 */ /* 0x008fe400078e3cff */
[----:B------:R-:W-:Y:S01]  /*0a90*/  LOP3.LUT P0, RZ, R20, 0x8000, RZ, 0xc0, !PT ;  /* 0x0000800014ff7812 */ /* 0x000fe2000780c0ff */
[----:B------:R-:W3:Y:S01]  /*0aa0*/  @P1 LDG.E R19, desc[UR6][R10.64+0xc0] ;  /* 0x0000c0060a131981 */ /* 0x000ee2000c1e1900 */
[----:B--2---:R-:W-:-:S03]  /*0ab0*/  @P1 LOP3.LUT R4, R4, R17, RZ, 0x3c, !PT ;  /* 0x0000001104041212 */ /* 0x004fc600078e3cff */
[----:B------:R-:W2:Y:S04]  /*0ac0*/  @P1 LDG.E R20, desc[UR6][R10.64+0xc4] ;  /* 0x0000c4060a141981 */ /* 0x000ea8000c1e1900 */
[----:B------:R-:W2:Y:S01]  /*0ad0*/  @P3 LDG.E R17, desc[UR6][R10.64+0xe0] ;  /* 0x0000e0060a113981 */ /* 0x000ea2000c1e1900 */
[----:B------:R-:W-:Y:S02]  /*0ae0*/  @P4 LOP3.LUT R6, R6, R27, RZ, 0x3c, !PT ;  /* 0x0000001b06064212 */ /* 0x000fe400078e3cff */
[----:B----4-:R-:W-:Y:S01]  /*0af0*/  @P2 LOP3.LUT R4, R4, R21, RZ, 0x3c, !PT ;  /* 0x0000001504042212 */ /* 0x010fe200078e3cff */
[----:B------:R-:W4:Y:S01]  /*0b00*/  @P0 LDG.E R26, desc[UR6][R10.64+0x13c] ;  /* 0x00013c060a1a0981 */ /* 0x000f22000c1e1900 */
[----:B------:R-:W-:-:S03]  /*0b10*/  @P5 LOP3.LUT R6, R6, R29, RZ, 0x3c, !PT ;  /* 0x0000001d06065212 */ /* 0x000fc600078e3cff */
[----:B------:R-:W4:Y:S01]  /*0b20*/  @P4 LDG.E R21, desc[UR6][R10.64+0xf4] ;  /* 0x0000f4060a154981 */ /* 0x000f22000c1e1900 */
[----:B------:R-:W-:-:S03]  /*0b30*/  @P2 LOP3.LUT R5, R5, R22, RZ, 0x3c, !PT ;  /* 0x0000001605052212 */ /* 0x000fc600078e3cff */
[----:B------:R-:W4:Y:S01]  /*0b40*/  @P4 LDG.E R22, desc[UR6][R10.64+0xf8] ;  /* 0x0000f8060a164981 */ /* 0x000f22000c1e1900 */
[----:B------:R-:W-:Y:S02]  /*0b50*/  @P6 LOP3.LUT R6, R6, R25, RZ, 0x3c, !PT ;  /* 0x0000001906066212 */ /* 0x000fe400078e3cff */
[----:B------:R-:W-:Y:S01]  /*0b60*/  @P3 LOP3.LUT R5, R5, R18, RZ, 0x3c, !PT ;  /* 0x0000001205053212 */ /* 0x000fe200078e3cff */
[----:B------:R-:W4:Y:S04]  /*0b70*/  @P0 LDG.E R25, desc[UR6][R10.64+0x12c] ;  /* 0x00012c060a190981 */ /* 0x000f28000c1e1900 */
[----:B------:R-:W4:Y:S01]  /*0b80*/  @P5 LDG.E R18, desc[UR6][R10.64+0x10c] ;  /* 0x00010c060a125981 */ /* 0x000f22000c1e1900 */
[----:B---3--:R-:W-:-:S03]  /*0b90*/  @P1 LOP3.LUT R2, R2, R19, RZ, 0x3c, !PT ;  /* 0x0000001302021212 */ /* 0x008fc600078e3cff */
[----:B------:R-:W3:Y:S01]  /*0ba0*/  @P3 LDG.E R19, desc[UR6][R10.64+0xe8] ;  /* 0x0000e8060a133981 */ /* 0x000ee2000c1e1900 */
[----:B--2---:R-:W-:-:S03]  /*0bb0*/  @P1 LOP3.LUT R3, R3, R20, RZ, 0x3c, !PT ;  /* 0x0000001403031212 */ /* 0x004fc600078e3cff */
[----:B------:R-:W2:Y:S01]  /*0bc0*/  @P3 LDG.E R20, desc[UR6][R10.64+0xec] ;  /* 0x0000ec060a143981 */ /* 0x000ea2000c1e1900 */
[----:B------:R-:W-:Y:S02]  /*0bd0*/  @P2 LOP3.LUT R3, R3, R24, RZ, 0x3c, !PT ;  /* 0x0000001803032212 */ /* 0x000fe400078e3cff */
[----:B------:R-:W-:Y:S01]  /*0be0*/  @P3 LOP3.LUT R4, R4, R17, RZ, 0x3c, !PT ;  /* 0x0000001104043212 */ /* 0x000fe200078e3cff */
[----:B------:R-:W2:Y:S01]  /*0bf0*/  @P4 LDG.E R24, desc[UR6][R10.64+0x100] ;  /* 0x000100060a184981 */ /* 0x000ea2000c1e1900 */
[----:B------:R-:W-:-:S03]  /*0c00*/  @P2 LOP3.LUT R2, R2, R23, RZ, 0x3c, !PT ;  /* 0x0000001702022212 */ /* 0x000fc600078e3cff */
[----:B------:R-:W2:Y:S04]  /*0c10*/  @P5 LDG.E R17, desc[UR6][R10.64+0x108] ;  /* 0x000108060a115981 */ /* 0x000ea8000c1e1900 */
[----:B------:R-:W2:Y:S01]  /*0c20*/  @P4 LDG.E R23, desc[UR6][R10.64+0xfc] ;  /* 0x0000fc060a174981 */ /* 0x000ea2000c1e1900 */
[----:B----4-:R-:W-:Y:S02]  /*0c30*/  @P4 LOP3.LUT R4, R4, R21, RZ, 0x3c, !PT ;  /* 0x0000001504044212 */ /* 0x010fe400078e3cff */
[----:B------:R-:W-:Y:S01]  /*0c40*/  @P4 LOP3.LUT R5, R5, R22, RZ, 0x3c, !PT ;  /* 0x0000001605054212 */ /* 0x000fe200078e3cff */
[----:B------:R-:W4:Y:S01]  /*0c50*/  @P6 LDG.E R21, desc[UR6][R10.64+0x11c] ;  /* 0x00011c060a156981 */ /* 0x000f22000c1e1900 */
[----:B------:R-:W-:-:S03]  /*0c60*/  @P0 LOP3.LUT R6, R6, R25, RZ, 0x3c, !PT ;  /* 0x0000001906060212 */ /* 0x000fc600078e3cff */
[----:B------:R-:W4:Y:S01]  /*0c70*/  @P6 LDG.E R22, desc[UR6][R10.64+0x120] ;  /* 0x000120060a166981 */ /* 0x000f22000c1e1900 */
[----:B------:R-:W-:-:S03]  /*0c80*/  @P5 LOP3.LUT R5, R5, R18, RZ, 0x3c, !PT ;  /* 0x0000001205055212 */ /* 0x000fc600078e3cff */
[----:B------:R-:W4:Y:S04]  /*0c90*/  @P0 LDG.E R18, desc[UR6][R10.64+0x134] ;  /* 0x000134060a120981 */ /* 0x000f28000c1e1900 */
[----:B------:R-:W4:Y:S01]  /*0ca0*/  @P0 LDG.E R25, desc[UR6][R10.64+0x138] ;  /* 0x000138060a190981 */ /* 0x000f22000c1e1900 */
[----:B---3--:R-:W-:-:S03]  /*0cb0*/  @P3 LOP3.LUT R2, R2, R19, RZ, 0x3c, !PT ;  /* 0x0000001302023212 */ /* 0x008fc600078e3cff */
[----:B------:R-:W3:Y:S01]  /*0cc0*/  @P5 LDG.E R19, desc[UR6][R10.64+0x110] ;  /* 0x000110060a135981 */ /* 0x000ee2000c1e1900 */
[----:B--2---:R-:W-:-:S03]  /*0cd0*/  @P3 LOP3.LUT R3, R3, R20, RZ, 0x3c, !PT ;  /* 0x0000001403033212 */ /* 0x004fc600078e3cff */
[----:B------:R-:W2:Y:S01]  /*0ce0*/  @P5 LDG.E R20, desc[UR6][R10.64+0x114] ;  /* 0x000114060a145981 */ /* 0x000ea2000c1e1900 */
[----:B------:R-:W-:-:S03]  /*0cf0*/  @P4 LOP3.LUT R3, R3, R24, RZ, 0x3c, !PT ;  /* 0x0000001803034212 */ /* 0x000fc600078e3cff */
[----:B------:R-:W2:Y:S01]  /*0d00*/  @P6 LDG.E R24, desc[UR6][R10.64+0x128] ;  /* 0x000128060a186981 */ /* 0x000ea2000c1e1900 */
[----:B------:R-:W-:-:S03]  /*0d10*/  @P5 LOP3.LUT R4, R4, R17, RZ, 0x3c, !PT ;  /* 0x0000001104045212 */ /* 0x000fc600078e3cff */
[----:B------:R-:W2:Y:S01]  /*0d20*/  @P6 LDG.E R17, desc[UR6][R10.64+0x124] ;  /* 0x000124060a116981 */ /* 0x000ea2000c1e1900 */
[----:B------:R-:W-:-:S03]  /*0d30*/  @P4 LOP3.LUT R2, R2, R23, RZ, 0x3c, !PT ;  /* 0x0000001702024212 */ /* 0x000fc600078e3cff */
[----:B------:R-:W2:Y:S01]  /*0d40*/  @P0 LDG.E R23, desc[UR6][R10.64+0x130] ;  /* 0x000130060a170981 */ /* 0x000ea2000c1e1900 */
[----:B------:R-:W-:-:S04]  /*0d50*/  UIADD3 UR4, UPT, UPT, UR4, 0x10, URZ ;  /* 0x0000001004047890 */ /* 0x000fc8000fffe0ff */
[----:B------:R-:W-:Y:S01]  /*0d60*/  UISETP.NE.AND UP0, UPT, UR4, 0x20, UPT ;  /* 0x000000200400788c */ /* 0x000fe2000bf05270 */
[----:B----4-:R-:W-:Y:S02]  /*0d70*/  @P6 LOP3.LUT R4, R4, R21, RZ, 0x3c, !PT ;  /* 0x0000001504046212 */ /* 0x010fe400078e3cff */
[----:B------:R-:W-:-:S04]  /*0d80*/  @P6 LOP3.LUT R5, R5, R22, RZ, 0x3c, !PT ;  /* 0x0000001605056212 */ /* 0x000fc800078e3cff */
[----:B------:R-:W-:Y:S02]  /*0d90*/  @P0 LOP3.LUT R5, R5, R18, RZ, 0x3c, !PT ;  /* 0x0000001205050212 */ /* 0x000fe400078e3cff */
[----:B---3--:R-:W-:Y:S02]  /*0da0*/  @P5 LOP3.LUT R2, R2, R19, RZ, 0x3c, !PT ;  /* 0x0000001302025212 */ /* 0x008fe400078e3cff */
[----:B--2---:R-:W-:-:S04]  /*0db0*/  @P5 LOP3.LUT R3, R3, R20, RZ, 0x3c, !PT ;  /* 0x0000001403035212 */ /* 0x004fc800078e3cff */
[----:B------:R-:W-:Y:S02]  /*0dc0*/  @P6 LOP3.LUT R3, R3, R24, RZ, 0x3c, !PT ;  /* 0x0000001803036212 */ /* 0x000fe400078e3cff */
[----:B------:R-:W-:Y:S02]  /*0dd0*/  @P6 LOP3.LUT R2, R2, R17, RZ, 0x3c, !PT ;  /* 0x0000001102026212 */ /* 0x000fe400078e3cff */
[----:B------:R-:W-:Y:S02]  /*0de0*/  @P0 LOP3.LUT R3, R3, R26, RZ, 0x3c, !PT ;  /* 0x0000001a03030212 */ /* 0x000fe400078e3cff */
[----:B------:R-:W-:Y:S02]  /*0df0*/  @P0 LOP3.LUT R4, R4, R23, RZ, 0x3c, !PT ;  /* 0x0000001704040212 */ /* 0x000fe400078e3cff */
[----:B------:R-:W-:Y:S01]  /*0e00*/  @P0 LOP3.LUT R2, R2, R25, RZ, 0x3c, !PT ;  /* 0x0000001902020212 */ /* 0x000fe200078e3cff */
[----:B------:R-:W-:Y:S06]  /*0e10*/  BRA.U UP0, `(.L_x_4) ;  /* 0xfffffff500487547 */ /* 0x000fec000b83ffff */
[----:B------:R-:W-:-:S05]  /*0e20*/  VIADD R16, R16, 0x1 ;  /* 0x0000000110107836 */ /* 0x000fca0000000000 */
[----:B------:R-:W-:-:S13]  /*0e30*/  ISETP.NE.AND P0, PT, R16, 0x5, PT ;  /* 0x000000051000780c */ /* 0x000fda0003f05270 */
[----:B------:R-:W-:Y:S05]  /*0e40*/  @P0 BRA `(.L_x_5) ;  /* 0xfffffff400300947 */ /* 0x000fea000383ffff */
[----:B------:R-:W-:Y:S01]  /*0e50*/  LOP3.LUT R7, R12, 0x3, RZ, 0xc0, !PT ;  /* 0x000000030c077812 */ /* 0x000fe200078ec0ff */
[----:B------:R0:W-:Y:S03]  /*0e60*/  STL [R1+0x4], R6 ;  /* 0x0000040601007387 */ /* 0x0001e60000100800 */
[----:B------:R-:W-:Y:S01]  /*0e70*/  ISETP.NE.U32.AND P0, PT, R7, 0x1, PT ;  /* 0x000000010700780c */ /* 0x000fe20003f05070 */
[----:B------:R0:W-:Y:S03]  /*0e80*/  STL.64 [R1+0x8], R4 ;  /* 0x0000080401007387 */ /* 0x0001e60000100a00 */
[----:B------:R-:W-:Y:S01]  /*0e90*/  ISETP.NE.AND.EX P0, PT, RZ, RZ, PT, P0 ;  /* 0x000000ffff00720c */ /* 0x000fe20003f05300 */
[----:B------:R0:W-:-:S12]  /*0ea0*/  STL.64 [R1+0x10], R2 ;  /* 0x0000100201007387 */ /* 0x0001d80000100a00 */
[----:B0-----:R-:W-:Y:S05]  /*0eb0*/  @!P0 BRA `(.L_x_3) ;  /* 0x0000001800088947 */ /* 0x001fea0003800000 */
[----:B------:R-:W-:Y:S01]  /*0ec0*/  UMOV UR4, URZ ;  /* 0x000000ff00047c82 */ /* 0x000fe20008000000 */
[----:B------:R-:W-:Y:S01]  /*0ed0*/  UMOV UR5, URZ ;  /* 0x000000ff00057c82 */ /* 0x000fe20008000000 */
[----:B------:R-:W-:Y:S02]  /*0ee0*/  IMAD.MOV.U32 R6, RZ, RZ, RZ ;  /* 0x000000ffff067224 */ /* 0x000fe400078e00ff */
[----:B------:R-:W-:Y:S02]  /*0ef0*/  IMAD.MOV.U32 R16, RZ, RZ, RZ ;  /* 0x000000ffff107224 */ /* 0x000fe400078e00ff */
[----:B------:R-:W-:Y:S02]  /*0f00*/  IMAD.U32 R3, RZ, RZ, UR4 ;  /* 0x00000004ff037e24 */ /* 0x000fe4000f8e00ff */
[----:B------:R-:W-:Y:S02]  /*0f10*/  IMAD.U32 R2, RZ, RZ, UR5 ;  /* 0x00000005ff027e24 */ /* 0x000fe4000f8e00ff */
[----:B------:R-:W-:-:S02]  /*0f20*/  IMAD.U32 R5, RZ, RZ, UR4 ;  /* 0x00000004ff057e24 */ /* 0x000fc4000f8e00ff */
[----:B------:R-:W-:-:S07]  /*0f30*/  IMAD.U32 R4, RZ, RZ, UR5 ;  /* 0x00000005ff047e24 */ /* 0x000fce000f8e00ff */
.L_x_7:
[----:B------:R-:W-:-:S06]  /*0f40*/  IMAD R7, R16, 0x4, R1 ;  /* 0x0000000410077824 */ /* 0x000fcc00078e0201 */
[----:B------:R-:W5:Y:S01]  /*0f50*/  LDL R7, [R7+0x4] ;  /* 0x0000040007077983 */ /* 0x000f620000100800 */
[----:B------:R-:W-:-:S05]  /*0f60*/  UMOV UR4, URZ ;  /* 0x000000ff00047c82 */ /* 0x000fca0008000000 */
.L_x_6:
        /* <DEDUP_REMOVED lines=183> */
[----:B0-----:R-:W-:Y:S05]  /*1ae0*/  @P0 BRA `(.L_x_3) ;  /* 0x0000000800fc0947 */ /* 0x001fea0003800000 */
        /* <DEDUP_REMOVED lines=8> */
.L_x_9:
[----:B------:R-:W-:-:S06]  /*1b70*/  IMAD R7, R16, 0x4, R1 ;  /* 0x0000000410077824 */ /* 0x000fcc00078e0201 */
[----:B------:R-:W5:Y:S01]  /*1b80*/  LDL R7, [R7+0x4] ;  /* 0x0000040007077983 */ /* 0x000f620000100800 */
[----:B------:R-:W-:-:S05]  /*1b90*/  UMOV UR4, URZ ;  /* 0x000000ff00047c82 */ /* 0x000fca0008000000 */
.L_x_8:
        /* <DEDUP_REMOVED lines=177> */
[----:B------:R0:W-:Y:S04]  /*26b0*/  STL [R1+0x4], R6 ;  /* 0x0000040601007387 */ /* 0x0001e80000100800 */
[----:B------:R0:W-:Y:S04]  /*26c0*/  STL.64 [R1+0x8], R4 ;  /* 0x0000080401007387 */ /* 0x0001e80000100a00 */
[----:B------:R0:W-:Y:S02]  /*26d0*/  STL.64 [R1+0x10], R2 ;  /* 0x0000100201007387 */ /* 0x0001e40000100a00 */
.L_x_3:
[----:B------:R-:W-:Y:S05]  /*26e0*/  BSYNC.RECONVERGENT B1 ;  /* 0x0000000000017941 */ /* 0x000fea0003800200 */
.L_x_2:
[C---:B------:R-:W-:Y:S01]  /*26f0*/  ISETP.GT.U32.AND P0, PT, R12.reuse, 0x3, PT ;  /* 0x000000030c00780c */ /* 0x040fe20003f04070 */
[----:B------:R-:W-:Y:S01]  /*2700*/  VIADD R13, R13, 0x1 ;  /* 0x000000010d0d7836 */ /* 0x000fe20000000000 */
[--C-:B------:R-:W-:Y:S02]  /*2710*/  SHF.R.U64 R12, R12, 0x2, R15.reuse ;  /* 0x000000020c0c7819 */ /* 0x100fe4000000120f */
[----:B------:R-:W-:Y:S02]  /*2720*/  ISETP.GT.U32.AND.EX P0, PT, R15, RZ, PT, P0 ;  /* 0x000000ff0f00720c */ /* 0x000fe40003f04100 */
[----:B------:R-:W-:-:S11]  /*2730*/  SHF.R.U32.HI R15, RZ, 0x2, R15 ;  /* 0x00000002ff0f7819 */ /* 0x000fd6000001160f */
[----:B------:R-:W-:Y:S05]  /*2740*/  @P0 BRA `(.L_x_10) ;  /* 0xffffffd800c40947 */ /* 0x000fea000383ffff */
.L_x_1:
[----:B------:R-:W-:Y:S05]  /*2750*/  BSYNC.RECONVERGENT B0 ;  /* 0x0000000000007941 */ /* 0x000fea0003800200 */
.L_x_0:
[----:B--2---:R-:W1:Y:S01]  /*2760*/  LDC R13, c[0x0][0x390] ;  /* 0x0000e400ff0d7b82 */ /* 0x004e620000000800 */
[----:B------:R-:W-:Y:S02]  /*2770*/  IMAD.MOV.U32 R8, RZ, RZ, 0x3c23d70a ;  /* 0x3c23d70aff087424 */ /* 0x000fe400078e00ff */
[----:B------:R-:W-:Y:S02]  /*2780*/  IMAD.MOV.U32 R7, RZ, RZ, 0x42c80000 ;  /* 0x42c80000ff077424 */ /* 0x000fe400078e00ff */
[----:B------:R-:W-:Y:S02]  /*2790*/  IMAD.MOV.U32 R11, RZ, RZ, R6 ;  /* 0x000000ffff0b7224 */ /* 0x000fe400078e0006 */
[----:B------:R-:W-:-:S04]  /*27a0*/  FFMA R7, R8, -R7, 1 ;  /* 0x3f80000008077423 */ /* 0x000fc80000000807 */
[----:B------:R-:W-:Y:S01]  /*27b0*/  FFMA R7, R7, R8, 0.0099999997764825820923 ;  /* 0x3c23d70a07077423 */ /* 0x000fe20000000008 */
[----:B-1----:R-:W1:Y:S03]  /*27c0*/  FCHK P0, R13, 100 ;  /* 0x42c800000d007902 */ /* 0x002e660000000000 */
[----:B------:R-:W-:-:S04]  /*27d0*/  FFMA R8, R7, R13, RZ ;  /* 0x0000000d07087223 */ /* 0x000fc800000000ff */
[----:B------:R-:W-:-:S04]  /*27e0*/  FFMA R9, R8, -100, R13 ;  /* 0xc2c8000008097823 */ /* 0x000fc8000000000d */
[----:B------:R-:W-:Y:S01]  /*27f0*/  FFMA R8, R7, R9, R8 ;  /* 0x0000000907087223 */ /* 0x000fe20000000008 */
[----:B------:R-:W-:Y:S01]  /*2800*/  IMAD.MOV.U32 R7, RZ, RZ, R2 ;  /* 0x000000ffff077224 */ /* 0x000fe200078e0002 */
[----:B-1----:R-:W-:Y:S06]  /*2810*/  @!P0 BRA `(.L_x_11) ;  /* 0x00000000000c8947 */ /* 0x002fec0003800000 */
[----:B0-----:R-:W-:-:S07]  /*2820*/  MOV R6, 0x2840 ;  /* 0x0000284000067802 */ /* 0x001fce0000000f00 */
[----:B------:R-:W-:Y:S05]  /*2830*/  CALL.REL.NOINC `($__internal_1_$__cuda_sm3x_div_rn_noftz_f32_slowpath) ;  /* 0x0000000800947944 */ /* 0x000fea0003c00000 */
[----:B------:R-:W-:-:S07]  /*2840*/  IMAD.MOV.U32 R8, RZ, RZ, R2 ;  /* 0x000000ffff087224 */ /* 0x000fce00078e0002 */
.L_x_11:
[----:B------:R-:W1:Y:S01]  /*2850*/  LDC R9, c[0x0][0x394] ;  /* 0x0000e500ff097b82 */ /* 0x000e620000000800 */
[----:B------:R-:W2:Y:S01]  /*2860*/  LDCU UR4, c[0x0][0x398] ;  /* 0x00007300ff0477ac */ /* 0x000ea20008000800 */
[----:B0-----:R-:W-:Y:S01]  /*2870*/  VIADD R6, R8, 0xf3000000 ;  /* 0xf300000008067836 */ /* 0x001fe20000000000 */
[----:B------:R0:W3:Y:S04]  /*2880*/  MUFU.RSQ R13, R8 ;  /* 0x00000008000d7308 */ /* 0x0000e80000001400 */
[----:B------:R-:W-:Y:S01]  /*2890*/  ISETP.GT.U32.AND P0, PT, R6, 0x727fffff, PT ;  /* 0x727fffff0600780c */ /* 0x000fe20003f04070 */
[----:B-1----:R-:W-:-:S04]  /*28a0*/  FMUL R2, R9, -0.5 ;  /* 0xbf00000009027820 */ /* 0x002fc80000400000 */
[----:B--2---:R-:W-:-:S04]  /*28b0*/  FFMA R9, R2, R9, UR4 ;  /* 0x0000000402097e23 */ /* 0x004fc80008000009 */
[----:B------:R-:W-:-:S04]  /*28c0*/  FMUL R6, R9, R8 ;  /* 0x0000000809067220 */ /* 0x000fc80000400000 */
[----:B0--3--:R-:W-:Y:S05]  /*28d0*/  @!P0 BRA `(.L_x_12) ;  /* 0x00000000001c8947 */ /* 0x009fea0003800000 */
[----:B------:R-:W-:Y:S01]  /*28e0*/  BSSY.RECONVERGENT B0, `(.L_x_13) ;  /* 0x0000004000007945 */ /* 0x000fe20003800200 */
[----:B------:R-:W-:Y:S01]  /*28f0*/  IMAD.MOV.U32 R2, RZ, RZ, R8 ;  /* 0x000000ffff027224 */ /* 0x000fe200078e0008 */
[----:B------:R-:W-:-:S07]  /*2900*/  MOV R18, 0x2920 ;  /* 0x0000292000127802 */ /* 0x000fce0000000f00 */
[----:B------:R-:W-:Y:S05]  /*2910*/  CALL.REL.NOINC `($__internal_0_$__cuda_sm20_sqrt_rn_f32_slowpath) ;  /* 0x0000000800007944 */ /* 0x000fea0003c00000 */
[----:B------:R-:W-:Y:S05]  /*2920*/  BSYNC.RECONVERGENT B0 ;  /* 0x0000000000007941 */ /* 0x000fea0003800200 */
.L_x_13:
[----:B------:R-:W-:Y:S01]  /*2930*/  IMAD.MOV.U32 R9, RZ, RZ, R2 ;  /* 0x000000ffff097224 */ /* 0x000fe200078e0002 */
[----:B------:R-:W-:Y:S06]  /*2940*/  BRA `(.L_x_14) ;  /* 0x0000000000107947 */ /* 0x000fec0003800000 */
.L_x_12:
[C---:B------:R-:W-:Y:S01]  /*2950*/  FMUL.FTZ R9, R13.reuse, R8 ;  /* 0x000000080d097220 */ /* 0x040fe20000410000 */
[----:B------:R-:W-:-:S03]  /*2960*/  FMUL.FTZ R2, R13, 0.5 ;  /* 0x3f0000000d027820 */ /* 0x000fc60000410000 */
[----:B------:R-:W-:-:S04]  /*2970*/  FFMA R8, -R9, R9, R8 ;  /* 0x0000000909087223 */ /* 0x000fc80000000108 */
[----:B------:R-:W-:-:S07]  /*2980*/  FFMA R9, R8, R2, R9 ;  /* 0x0000000208097223 */ /* 0x000fce0000000009 */
.L_x_14:
[----:B------:R-:W0:Y:S01]  /*2990*/  LDCU UR4, c[0x0][0x394] ;  /* 0x00007280ff0477ac */ /* 0x000e220008000800 */
[----:B------:R-:W-:Y:S02]  /*29a0*/  IMAD.MOV.U32 R8, RZ, RZ, 0x319e49d4 ;  /* 0x319e49d4ff087424 */ /* 0x000fe400078e00ff */
[----:B0-----:R-:W-:-:S07]  /*29b0*/  FMUL R9, R9, UR4 ;  /* 0x0000000409097c20 */ /* 0x001fce0008400000 */
.L_x_18:
[----:B------:R-:W-:Y:S01]  /*29c0*/  SHF.R.U32.HI R2, RZ, 0x2, R11 ;  /* 0x00000002ff027819 */ /* 0x000fe2000001160b */
[----:B------:R-:W-:Y:S01]  /*29d0*/  IMAD.MOV.U32 R16, RZ, RZ, 0x3e055027 ;  /* 0x3e055027ff107424 */ /* 0x000fe200078e00ff */
[----:B------:R-:W-:Y:S02]  /*29e0*/  BSSY.RECONVERGENT B0, `(.L_x_15) ;  /* 0x000003f000007945 */ /* 0x000fe40003800200 */
[----:B------:R-:W-:Y:S01]  /*29f0*/  LOP3.LUT R2, R2, R11, RZ, 0x3c, !PT ;  /* 0x0000000b02027212 */ /* 0x000fe200078e3cff */
[----:B------:R-:W-:-:S04]  /*2a00*/  IMAD.SHL.U32 R11, R3, 0x10, RZ ;  /* 0x00000010030b7824 */ /* 0x000fc800078e00ff */
[----:B------:R-:W-:-:S05]  /*2a10*/  IMAD.SHL.U32 R10, R2, 0x2, RZ ;  /* 0x00000002020a7824 */ /* 0x000fca00078e00ff */
[----:B------:R-:W-:Y:S01]  /*2a20*/  LOP3.LUT R2, R2, R10, R11, 0x96, !PT ;  /* 0x0000000a02027212 */ /* 0x000fe200078e960b */
[----:B------:R-:W-:Y:S02]  /*2a30*/  IMAD.MOV.U32 R10, RZ, RZ, R7 ;  /* 0x000000ffff0a7224 */ /* 0x000fe400078e0007 */
[----:B------:R-:W-:Y:S01]  /*2a40*/  IMAD.MOV.U32 R11, RZ, RZ, 0x2f800000 ;  /* 0x2f800000ff0b7424 */ /* 0x000fe200078e00ff */
[----:B------:R-:W-:-:S05]  /*2a50*/  LOP3.LUT R7, R2, R3, RZ, 0x3c, !PT ;  /* 0x0000000302077212 */ /* 0x000fca00078e3cff */
[----:B------:R-:W-:-:S05]  /*2a60*/  IMAD.IADD R2, R7, 0x1, R8 ;  /* 0x0000000107027824 */ /* 0x000fca00078e0208 */
[----:B------:R-:W-:-:S05]  /*2a70*/  I2FP.F32.U32 R2, R2 ;  /* 0x0000000200027245 */ /* 0x000fca0000201000 */
[----:B------:R-:W-:-:S05]  /*2a80*/  FFMA R2, R2, R11, 1.1641532182693481445e-10 ;  /* 0x2f00000002027423 */ /* 0x000fca000000000b */
[----:B------:R-:W-:-:S13]  /*2a90*/  FSETP.GEU.AND P0, PT, R2, 1.175494350822287508e-38, PT ;  /* 0x008000000200780b */ /* 0x000fda0003f0e000 */
[----:B------:R-:W-:-:S04]  /*2aa0*/  @!P0 FMUL R2, R2, 8388608 ;  /* 0x4b00000002028820 */ /* 0x000fc80000400000 */
[----:B------:R-:W-:-:S05]  /*2ab0*/  VIADD R11, R2, 0xc0d55555 ;  /* 0xc0d55555020b7836 */ /* 0x000fca0000000000 */
[----:B------:R-:W-:-:S04]  /*2ac0*/  LOP3.LUT R11, R11, 0xff800000, RZ, 0xc0, !PT ;  /* 0xff8000000b0b7812 */ /* 0x000fc800078ec0ff */
[----:B------:R-:W-:Y:S01]  /*2ad0*/  I2FP.F32.S32 R13, R11 ;  /* 0x0000000b000d7245 */ /* 0x000fe20000201400 */
[----:B------:R-:W-:Y:S01]  /*2ae0*/  IMAD.IADD R12, R2, 0x1, -R11 ;  /* 0x00000001020c7824 */ /* 0x000fe200078e0a0b */
[----:B------:R-:W-:-:S03]  /*2af0*/  SHF.R.U32.HI R11, RZ, 0x2, R4 ;  /* 0x00000002ff0b7819 */ /* 0x000fc60000011604 */
[----:B------:R-:W-:Y:S01]  /*2b00*/  FADD R15, R12, -1 ;  /* 0xbf8000000c0f7421 */ /* 0x000fe20000000000 */
[----:B------:R-:W-:Y:S01]  /*2b10*/  LOP3.LUT R11, R11, R4, RZ, 0x3c, !PT ;  /* 0x000000040b0b7212 */ /* 0x000fe200078e3cff */
[----:B------:R-:W-:Y:S02]  /*2b20*/  IMAD.SHL.U32 R4, R7, 0x10, RZ ;  /* 0x0000001007047824 */ /* 0x000fe400078e00ff */
[----:B------:R-:W-:-:S04]  /*2b30*/  FFMA R12, R15, -R16, 0.14084610342979431152 ;  /* 0x3e1039f60f0c7423 */ /* 0x000fc80000000810 */
[----:B------:R-:W-:-:S04]  /*2b40*/  FFMA R12, R15, R12, -0.12148627638816833496 ;  /* 0xbdf8cdcc0f0c7423 */ /* 0x000fc8000000000c */
[----:B------:R-:W-:-:S04]  /*2b50*/  FFMA R12, R15, R12, 0.13980610668659210205 ;  /* 0x3e0f29550f0c7423 */ /* 0x000fc8000000000c */
[----:B------:R-:W-:-:S04]  /*2b60*/  FFMA R12, R15, R12, -0.16684235632419586182 ;  /* 0xbe2ad8b90f0c7423 */ /* 0x000fc8000000000c */
[----:B------:R-:W-:-:S04]  /*2b70*/  FFMA R12, R15, R12, 0.20012299716472625732 ;  /* 0x3e4ced0b0f0c7423 */ /* 0x000fc8000000000c */
[----:B------:R-:W-:-:S04]  /*2b80*/  FFMA R12, R15, R12, -0.24999669194221496582 ;  /* 0xbe7fff220f0c7423 */ /* 0x000fc8000000000c */
[----:B------:R-:W-:-:S04]  /*2b90*/  FFMA R12, R15, R12, 0.33333182334899902344 ;  /* 0x3eaaaa780f0c7423 */ /* 0x000fc8000000000c */
[C---:B------:R-:W-:Y:S01]  /*2ba0*/  FFMA R16, R15.reuse, R12, -0.5 ;  /* 0xbf0000000f107423 */ /* 0x040fe2000000000c */
[----:B------:R-:W-:Y:S02]  /*2bb0*/  FSEL R12, RZ, -23, P0 ;  /* 0xc1b80000ff0c7808 */ /* 0x000fe40000000000 */
[----:B------:R-:W-:Y:S01]  /*2bc0*/  ISETP.GT.U32.AND P0, PT, R2, 0x7f7fffff, PT ;  /* 0x7f7fffff0200780c */ /* 0x000fe20003f04070 */
[----:B------:R-:W-:Y:S02]  /*2bd0*/  FMUL R16, R15, R16 ;  /* 0x000000100f107220 */ /* 0x000fe40000400000 */
[----:B------:R-:W-:Y:S01]  /*2be0*/  FFMA R12, R13, 1.1920928955078125e-07, R12 ;  /* 0x340000000d0c7823 */ /* 0x000fe2000000000c */
[----:B------:R-:W-:Y:S02]  /*2bf0*/  IMAD.MOV.U32 R13, RZ, RZ, 0x7f800000 ;  /* 0x7f800000ff0d7424 */ /* 0x000fe400078e00ff */
[----:B------:R-:W-:-:S04]  /*2c00*/  FFMA R15, R15, R16, R15 ;  /* 0x000000100f0f7223 */ /* 0x000fc8000000000f */
[----:B------:R-:W-:Y:S01]  /*2c10*/  FFMA R15, R12, 0.69314718246459960938, R15 ;  /* 0x3f3172180c0f7823 */ /* 0x000fe2000000000f */
[C---:B------:R-:W-:Y:S02]  /*2c20*/  IMAD.SHL.U32 R12, R11.reuse, 0x2, RZ ;  /* 0x000000020b0c7824 */ /* 0x040fe400078e00ff */
[C---:B------:R-:W-:Y:S01]  /*2c30*/  @P0 FFMA R15, R2.reuse, R13, +INF ;  /* 0x7f800000020f0423 */ /* 0x040fe2000000000d */
[----:B------:R-:W-:Y:S02]  /*2c40*/  FSETP.NEU.AND P0, PT, R2, RZ, PT ;  /* 0x000000ff0200720b */ /* 0x000fe40003f0d000 */
[----:B------:R-:W-:Y:S01]  /*2c50*/  LOP3.LUT R4, R11, R12, R4, 0x96, !PT ;  /* 0x0000000c0b047212 */ /* 0x000fe200078e9604 */
[----:B------:R-:W-:Y:S01]  /*2c60*/  FMUL R15, R15, -2 ;  /* 0xc00000000f0f7820 */ /* 0x000fe20000400000 */
[----:B------:R-:W-:Y:S02]  /*2c70*/  IMAD.MOV.U32 R11, RZ, RZ, 0x30c90fdb ;  /* 0x30c90fdbff0b7424 */ /* 0x000fe400078e00ff */
[----:B------:R-:W-:-:S02]  /*2c80*/  LOP3.LUT R13, R4, R7, RZ, 0x3c, !PT ;  /* 0x00000007040d7212 */ /* 0x000fc400078e3cff */
[----:B------:R-:W-:Y:S02]  /*2c90*/  FSEL R15, R15, +INF , P0 ;  /* 0x7f8000000f0f7808 */ /* 0x000fe40000000000 */
[----:B------:R-:W-:Y:S02]  /*2ca0*/  IADD3 R2, PT, PT, R8, 0x587c5, R13 ;  /* 0x000587c508027810 */ /* 0x000fe40007ffe00d */
[----:B------:R0:W1:Y:S01]  /*2cb0*/  MUFU.RSQ R16, R15 ;  /* 0x0000000f00107308 */ /* 0x0000620000001400 */
[----:B------:R-:W-:Y:S01]  /*2cc0*/  VIADD R4, R15, 0xf3000000 ;  /* 0xf30000000f047836 */ /* 0x000fe20000000000 */
[----:B------:R-:W-:-:S04]  /*2cd0*/  I2FP.F32.U32 R2, R2 ;  /* 0x0000000200027245 */ /* 0x000fc80000201000 */
[----:B------:R-:W-:Y:S01]  /*2ce0*/  ISETP.GT.U32.AND P0, PT, R4, 0x727fffff, PT ;  /* 0x727fffff0400780c */ /* 0x000fe20003f04070 */
[----:B------:R-:W-:Y:S01]  /*2cf0*/  FFMA R4, R2, R11, 7.314590599882819788e-10 ;  /* 0x30490fdb02047423 */ /* 0x000fe2000000000b */
[----:B------:R-:W-:Y:S02]  /*2d00*/  IMAD.MOV.U32 R11, RZ, RZ, R5 ;  /* 0x000000ffff0b7224 */ /* 0x000fe400078e0005 */
[----:B------:R-:W-:Y:S02]  /*2d10*/  IMAD.MOV.U32 R5, RZ, RZ, R3 ;  /* 0x000000ffff057224 */ /* 0x000fe400078e0003 */
[----:B------:R-:W-:-:S07]  /*2d20*/  IMAD.MOV.U32 R3, RZ, RZ, R13 ;  /* 0x000000ffff037224 */ /* 0x000fce00078e000d */
[----:B01----:R-:W-:Y:S05]  /*2d30*/  @!P0 BRA `(.L_x_16) ;  /* 0x0000000000148947 */ /* 0x003fea0003800000 */
[----:B------:R-:W-:Y:S01]  /*2d40*/  IMAD.MOV.U32 R2, RZ, RZ, R15 ;  /* 0x000000ffff027224 */ /* 0x000fe200078e000f */
[----:B------:R-:W-:-:S07]  /*2d50*/  MOV R18, 0x2d70 ;  /* 0x00002d7000127802 */ /* 0x000fce0000000f00 */
[----:B------:R-:W-:Y:S05]  /*2d60*/  CALL.REL.NOINC `($__internal_0_$__cuda_sm20_sqrt_rn_f32_slowpath) ;  /* 0x0000000000ec7944 */ /* 0x000fea0003c00000 */
[----:B------:R-:W-:Y:S01]  /*2d70*/  IMAD.MOV.U32 R12, RZ, RZ, R2 ;  /* 0x000000ffff0c7224 */ /* 0x000fe200078e0002 */
[----:B------:R-:W-:Y:S06]  /*2d80*/  BRA `(.L_x_17) ;  /* 0x0000000000107947 */ /* 0x000fec0003800000 */
.L_x_16:
[----:B------:R-:W-:Y:S01]  /*2d90*/  FMUL.FTZ R12, R15, R16 ;  /* 0x000000100f0c7220 */ /* 0x000fe20000410000 */
[----:B------:R-:W-:-:S03]  /*2da0*/  FMUL.FTZ R2, R16, 0.5 ;  /* 0x3f00000010027820 */ /* 0x000fc60000410000 */
[----:B------:R-:W-:-:S04]  /*2db0*/  FFMA R13, -R12, R12, R15 ;  /* 0x0000000c0c0d7223 */ /* 0x000fc8000000010f */
[----:B------:R-:W-:-:S07]  /*2dc0*/  FFMA R12, R13, R2, R12 ;  /* 0x000000020d0c7223 */ /* 0x000fce000000000c */
.L_x_17:
[----:B------:R-:W-:Y:S05]  /*2dd0*/  BSYNC.RECONVERGENT B0 ;  /* 0x0000000000007941 */ /* 0x000fea0003800200 */
.L_x_15:
[----:B------:R-:W-:Y:S01]  /*2de0*/  FMUL.RZ R16, R4, 0.15915493667125701904 ;  /* 0x3e22f98304107820 */ /* 0x000fe2000040c000 */
[----:B------:R-:W-:Y:S02]  /*2df0*/  IMAD.MOV.U32 R2, RZ, RZ, 0x3bbb989d ;  /* 0x3bbb989dff027424 */ /* 0x000fe400078e00ff */
[----:B------:R-:W-:Y:S01]  /*2e00*/  VIADD R8, R8, 0xb0f8a ;  /* 0x000b0f8a08087836 */ /* 0x000fe20000000000 */
[----:B------:R-:W0:Y:S04]  /*2e10*/  MUFU.SIN R13, R16 ;  /* 0x00000010000d7308 */ /* 0x000e280000000400 */
[----:B------:R-:W-:-:S04]  /*2e20*/  ISETP.NE.AND P0, PT, R8, 0x33c752c8, PT ;  /* 0x33c752c80800780c */ /* 0x000fc80003f05270 */
[----:B------:R-:W1:Y:S01]  /*2e30*/  MUFU.COS R15, R16 ;  /* 0x00000010000f7308 */ /* 0x000e620000000000 */
[----:B0-----:R-:W-:-:S04]  /*2e40*/  FMUL R13, R13, R12 ;  /* 0x0000000c0d0d7220 */ /* 0x001fc80000400000 */
[--C-:B------:R-:W-:Y:S01]  /*2e50*/  FFMA R13, R9, R13, R6.reuse ;  /* 0x0000000d090d7223 */ /* 0x100fe20000000006 */
[----:B-1----:R-:W-:Y:S01]  /*2e60*/  FMUL R15, R15, R12 ;  /* 0x0000000c0f0f7220 */ /* 0x002fe20000400000 */
[----:B------:R-:W-:Y:S02]  /*2e70*/  IMAD.MOV.U32 R12, RZ, RZ, 0x437c0000 ;  /* 0x437c0000ff0c7424 */ /* 0x000fe400078e00ff */
[----:B------:R-:W-:Y:S01]  /*2e80*/  FFMA.SAT R17, R13, R2, 0.5 ;  /* 0x3f0000000d117423 */ /* 0x000fe20000002002 */
[----:B------:R-:W-:-:S03]  /*2e90*/  FFMA R15, R9, R15, R6 ;  /* 0x0000000f090f7223 */ /* 0x000fc60000000006 */
[----:B------:R-:W-:Y:S01]  /*2ea0*/  FFMA.RM R17, R17, R12, 12582913 ;  /* 0x4b40000111117423 */ /* 0x000fe2000000400c */
[----:B------:R-:W-:-:S03]  /*2eb0*/  FFMA.SAT R19, R15, R2, 0.5 ;  /* 0x3f0000000f137423 */ /* 0x000fc60000002002 */
[C---:B------:R-:W-:Y:S01]  /*2ec0*/  FADD R4, R17.reuse, -12583039 ;  /* 0xcb40007f11047421 */ /* 0x040fe20000000000 */
[----:B------:R-:W-:Y:S02]  /*2ed0*/  IMAD.SHL.U32 R17, R17, 0x800000, RZ ;  /* 0x0080000011117824 */ /* 0x000fe400078e00ff */
[----:B------:R-:W-:Y:S01]  /*2ee0*/  FFMA.RM R19, R19, R12, 12582913 ;  /* 0x4b40000113137423 */ /* 0x000fe2000000400c */
[----:B------:R-:W-:-:S03]  /*2ef0*/  FFMA R4, R13, 1.4426950216293334961, -R4 ;  /* 0x3fb8aa3b0d047823 */ /* 0x000fc60000000804 */
[C---:B------:R-:W-:Y:S01]  /*2f00*/  FADD R16, R19.reuse, -12583039 ;  /* 0xcb40007f13107421 */ /* 0x040fe20000000000 */
[----:B------:R-:W-:Y:S02]  /*2f10*/  IMAD.SHL.U32 R19, R19, 0x800000, RZ ;  /* 0x0080000013137824 */ /* 0x000fe400078e00ff */
[----:B------:R-:W-:Y:S01]  /*2f20*/  FFMA R13, R13, 1.925963033500011079e-08, R4 ;  /* 0x32a570600d0d7823 */ /* 0x000fe20000000004 */
[----:B------:R-:W-:-:S03]  /*2f30*/  FFMA R16, R15, 1.4426950216293334961, -R16 ;  /* 0x3fb8aa3b0f107823 */ /* 0x000fc60000000810 */
[----:B------:R-:W0:Y:S01]  /*2f40*/  MUFU.EX2 R4, R13 ;  /* 0x0000000d00047308 */ /* 0x000e220000000800 */
[----:B------:R-:W-:-:S07]  /*2f50*/  FFMA R16, R15, 1.925963033500011079e-08, R16 ;  /* 0x32a570600f107823 */ /* 0x000fce0000000010 */
[----:B------:R-:W1:Y:S01]  /*2f60*/  MUFU.EX2 R16, R16 ;  /* 0x0000001000107308 */ /* 0x000e620000000800 */
[----:B0-----:R-:W-:Y:S01]  /*2f70*/  FMUL R17, R17, R4 ;  /* 0x0000000411117220 */ /* 0x001fe20000400000 */
[----:B------:R-:W-:-:S03]  /*2f80*/  IMAD.MOV.U32 R4, RZ, RZ, R10 ;  /* 0x000000ffff047224 */ /* 0x000fc600078e000a */
[----:B------:R-:W-:Y:S01]  /*2f90*/  FMUL R0, R17, R0 ;  /* 0x0000000011007220 */ /* 0x000fe20000400000 */
[----:B-1----:R-:W-:-:S04]  /*2fa0*/  FMUL R19, R19, R16 ;  /* 0x0000001013137220 */ /* 0x002fc80000400000 */
[----:B------:R-:W-:Y:S01]  /*2fb0*/  FMUL R0, R0, R19 ;  /* 0x0000001300007220 */ /* 0x000fe20000400000 */
[----:B------:R-:W-:Y:S06]  /*2fc0*/  @P0 BRA `(.L_x_18) ;  /* 0xfffffff8007c0947 */ /* 0x000fec000383ffff */
[----:B------:R-:W0:Y:S01]  /*2fd0*/  LDC R3, c[0x0][0x398] ;  /* 0x0000e600ff037b82 */ /* 0x000e220000000800 */
[----:B------:R-:W0:Y:S01]  /*2fe0*/  LDCU UR4, c[0x0][0x390] ;  /* 0x00007200ff0477ac */ /* 0x000e220008000800 */
[----:B------:R-:W1:Y:S01]  /*2ff0*/  LDCU.64 UR8, c[0x0][0x380] ;  /* 0x00007000ff0877ac */ /* 0x000e620008000a00 */
[----:B0-----:R-:W-:Y:S01]  /*3000*/  FMUL R3, R3, -UR4 ;  /* 0x8000000403037c20 */ /* 0x001fe20008400000 */
[----:B------:R-:W0:Y:S03]  /*3010*/  LDCU UR4, c[0x0][0x38c] ;  /* 0x00007180ff0477ac */ /* 0x000e260008000800 */
[----:B------:R-:W-:-:S04]  /*3020*/  FFMA.SAT R5, R3, R2, 0.5 ;  /* 0x3f00000003057423 */ /* 0x000fc80000002002 */
[----:B------:R-:W-:-:S04]  /*3030*/  FFMA.RM R5, R5, R12, 12582913 ;  /* 0x4b40000105057423 */ /* 0x000fc8000000400c */
[C---:B------:R-:W-:Y:S01]  /*3040*/  FADD R2, R5.reuse, -12583039 ;  /* 0xcb40007f05027421 */ /* 0x040fe20000000000 */
[----:B------:R-:W-:-:S03]  /*3050*/  IMAD.SHL.U32 R5, R5, 0x800000, RZ ;  /* 0x0080000005057824 */ /* 0x000fc600078e00ff */
[----:B------:R-:W-:Y:S01]  /*3060*/  FFMA R2, R3, 1.4426950216293334961, -R2 ;  /* 0x3fb8aa3b03027823 */ /* 0x000fe20000000802 */
[----:B0-----:R-:W-:-:S03]  /*3070*/  FADD R0, R0, -UR4 ;  /* 0x8000000400007e21 */ /* 0x001fc60008000000 */
[----:B------:R-:W-:Y:S01]  /*3080*/  FFMA R4, R3, 1.925963033500011079e-08, R2 ;  /* 0x32a5706003047823 */ /* 0x000fe20000000002 */
[----:B------:R-:W-:Y:S02]  /*3090*/  SHF.R.S32.HI R3, RZ, 0x1f, R14 ;  /* 0x0000001fff037819 */ /* 0x000fe4000001140e */
[C---:B-1----:R-:W-:Y:S02]  /*30a0*/  LEA R2, P0, R14.reuse, UR8, 0x2 ;  /* 0x000000080e027c11 */ /* 0x042fe4000f8010ff */
[----:B------:R-:W-:Y:S01]  /*30b0*/  FMNMX R0, RZ, R0, !PT ;  /* 0x00000000ff007209 */ /* 0x000fe20007800000 */
[----:B------:R-:W0:Y:S01]  /*30c0*/  MUFU.EX2 R4, R4 ;  /* 0x0000000400047308 */ /* 0x000e220000000800 */
[----:B------:R-:W-:Y:S01]  /*30d0*/  LEA.HI.X R3, R14, UR9, R3, 0x2, P0 ;  /* 0x000000090e037c11 */ /* 0x000fe200080f1403 */
[----:B0-----:R-:W-:-:S04]  /*30e0*/  FMUL R5, R5, R4 ;  /* 0x0000000405057220 */ /* 0x001fc80000400000 */
[----:B------:R-:W-:-:S05]  /*30f0*/  FMUL R5, R5, R0 ;  /* 0x0000000005057220 */ /* 0x000fca0000400000 */
[----:B------:R-:W-:Y:S01]  /*3100*/  STG.E desc[UR6][R2.64], R5 ;  /* 0x0000000502007986 */ /* 0x000fe2000c101906 */
[----:B------:R-:W-:Y:S05]  /*3110*/  EXIT ;  /* 0x000000000000794d */ /* 0x000fea0003800000 */
        .weak           $__internal_0_$__cuda_sm20_sqrt_rn_f32_slowpath
        .type           $__internal_0_$__cuda_sm20_sqrt_rn_f32_slowpath,@function
        .size           $__internal_0_$__cuda_sm20_sqrt_rn_f32_slowpath,($__internal_1_$__cuda_sm3x_div_rn_noftz_f32_slowpath - $__internal_0_$__cuda_sm20_sqrt_rn_f32_slowpath)
$__internal_0_$__cuda_sm20_sqrt_rn_f32_slowpath:
[----:B------:R-:W-:-:S13]  /*3120*/  LOP3.LUT P0, RZ, R2, 0x7fffffff, RZ, 0xc0, !PT ;  /* 0x7fffffff02ff7812 */ /* 0x000fda000780c0ff */
[----:B------:R-:W-:Y:S01]  /*3130*/  @!P0 IMAD.MOV.U32 R12, RZ, RZ, R2 ;  /* 0x000000ffff0c8224 */ /* 0x000fe200078e0002 */
[----:B------:R-:W-:Y:S06]  /*3140*/  @!P0 BRA `(.L_x_19) ;  /* 0x0000000000408947 */ /* 0x000fec0003800000 */
[----:B------:R-:W-:-:S13]  /*3150*/  FSETP.GEU.FTZ.AND P0, PT, R2, RZ, PT ;  /* 0x000000ff0200720b */ /* 0x000fda0003f1e000 */
[----:B------:R-:W-:Y:S01]  /*3160*/  @!P0 IMAD.MOV.U32 R12, RZ, RZ, 0x7fffffff ;  /* 0x7fffffffff0c8424 */ /* 0x000fe200078e00ff */
[----:B------:R-:W-:Y:S06]  /*3170*/  @!P0 BRA `(.L_x_19) ;  /* 0x0000000000348947 */ /* 0x000fec0003800000 */
[----:B------:R-:W-:-:S13]  /*3180*/  FSETP.GTU.FTZ.AND P0, PT, |R2|, +INF , PT ;  /* 0x7f8000000200780b */ /* 0x000fda0003f1c200 */
[----:B------:R-:W-:Y:S01]  /*3190*/  @P0 FADD.FTZ R12, R2, 1 ;  /* 0x3f800000020c0421 */ /* 0x000fe20000010000 */
[----:B------:R-:W-:Y:S06]  /*31a0*/  @P0 BRA `(.L_x_19) ;  /* 0x0000000000280947 */ /* 0x000fec0003800000 */
[----:B------:R-:W-:-:S13]  /*31b0*/  FSETP.NEU.FTZ.AND P0, PT, |R2|, +INF , PT ;  /* 0x7f8000000200780b */ /* 0x000fda0003f1d200 */
[----:B------:R-:W-:-:S04]  /*31c0*/  @P0 FFMA R13, R2, 1.84467440737095516160e+19, RZ ;  /* 0x5f800000020d0823 */ /* 0x000fc800000000ff */
[----:B------:R-:W0:Y:S02]  /*31d0*/  @P0 MUFU.RSQ R12, R13 ;  /* 0x0000000d000c0308 */ /* 0x000e240000001400 */
[----:B0-----:R-:W-:Y:S01]  /*31e0*/  @P0 FMUL.FTZ R16, R13, R12 ;  /* 0x0000000c0d100220 */ /* 0x001fe20000410000 */
[----:B------:R-:W-:Y:S01]  /*31f0*/  @P0 FMUL.FTZ R17, R12, 0.5 ;  /* 0x3f0000000c110820 */ /* 0x000fe20000410000 */
[----:B------:R-:W-:Y:S02]  /*3200*/  @!P0 IMAD.MOV.U32 R12, RZ, RZ, R2 ;  /* 0x000000ffff0c8224 */ /* 0x000fe400078e0002 */
[----:B------:R-:W-:-:S04]  /*3210*/  @P0 FADD.FTZ R15, -R16, -RZ ;  /* 0x800000ff100f0221 */ /* 0x000fc80000010100 */
[----:B------:R-:W-:-:S04]  /*3220*/  @P0 FFMA R15, R16, R15, R13 ;  /* 0x0000000f100f0223 */ /* 0x000fc8000000000d */
[----:B------:R-:W-:-:S04]  /*3230*/  @P0 FFMA R15, R15, R17, R16 ;  /* 0x000000110f0f0223 */ /* 0x000fc80000000010 */
[----:B------:R-:W-:-:S07]  /*3240*/  @P0 FMUL.FTZ R12, R15, 2.3283064365386962891e-10 ;  /* 0x2f8000000f0c0820 */ /* 0x000fce0000410000 */
.L_x_19:
[----:B------:R-:W-:Y:S02]  /*3250*/  IMAD.MOV.U32 R2, RZ, RZ, R12 ;  /* 0x000000ffff027224 */ /* 0x000fe400078e000c */
[----:B------:R-:W-:Y:S02]  /*3260*/  IMAD.MOV.U32 R12, RZ, RZ, R18 ;  /* 0x000000ffff0c7224 */ /* 0x000fe400078e0012 */
[----:B------:R-:W-:-:S04]  /*3270*/  IMAD.MOV.U32 R13, RZ, RZ, 0x0 ;  /* 0x00000000ff0d7424 */ /* 0x000fc800078e00ff */
[----:B------:R-:W-:Y:S05]  /*3280*/  RET.REL.NODEC R12 `(_Z19simulateOptionPathsPffffffi) ;  /* 0xffffffcc0c5c7950 */ /* 0x000fea0003c3ffff */
        .weak           $__internal_1_$__cuda_sm3x_div_rn_noftz_f32_slowpath
        .type           $__internal_1_$__cuda_sm3x_div_rn_noftz_f32_slowpath,@function
        .size           $__internal_1_$__cuda_sm3x_div_rn_noftz_f32_slowpath,(.L_x_30 - $__internal_1_$__cuda_sm3x_div_rn_noftz_f32_slowpath)
$__internal_1_$__cuda_sm3x_div_rn_noftz_f32_slowpath:
[----:B------:R-:W0:Y:S08]  /*3290*/  LDC R2, c[0x0][0x390] ;  /* 0x0000e400ff027b82 */ /* 0x000e300000000800 */
[----:B------:R-:W1:Y:S01]  /*32a0*/  LDC R9, c[0x0][0x390] ;  /* 0x0000e400ff097b82 */ /* 0x000e620000000800 */
[----:B0-----:R-:W-:-:S04]  /*32b0*/  SHF.R.U32.HI R8, RZ, 0x17, R2 ;  /* 0x00000017ff087819 */ /* 0x001fc80000011602 */
[----:B------:R-:W-:-:S05]  /*32c0*/  LOP3.LUT R8, R8, 0xff, RZ, 0xc0, !PT ;  /* 0x000000ff08087812 */ /* 0x000fca00078ec0ff */
[----:B------:R-:W-:-:S05]  /*32d0*/  VIADD R12, R8, 0xffffffff ;  /* 0xffffffff080c7836 */ /* 0x000fca0000000000 */
[----:B------:R-:W-:-:S13]  /*32e0*/  ISETP.GT.U32.OR P0, PT, R12, 0xfd, !PT ;  /* 0x000000fd0c00780c */ /* 0x000fda0007f04470 */
[----:B------:R-:W-:Y:S01]  /*32f0*/  @!P0 IMAD.MOV.U32 R10, RZ, RZ, RZ ;  /* 0x000000ffff0a8224 */ /* 0x000fe200078e00ff */
[----:B-1----:R-:W-:Y:S06]  /*3300*/  @!P0 BRA `(.L_x_20) ;  /* 0x00000000003c8947 */ /* 0x002fec0003800000 */
[----:B------:R-:W-:-:S13]  /*3310*/  FSETP.GTU.FTZ.AND P0, PT, |R2|, +INF , PT ;  /* 0x7f8000000200780b */ /* 0x000fda0003f1c200 */
[----:B------:R-:W-:Y:S05]  /*3320*/  @P0 BRA `(.L_x_21) ;  /* 0x0000000400280947 */ /* 0x000fea0003800000 */
[----:B------:R-:W-:-:S05]  /*3330*/  IMAD.MOV.U32 R10, RZ, RZ, 0x42c80000 ;  /* 0x42c80000ff0a7424 */ /* 0x000fca00078e00ff */
[----:B------:R-:W-:-:S13]  /*3340*/  LOP3.LUT P0, RZ, R10, 0x7fffffff, R9, 0xc8, !PT ;  /* 0x7fffffff0aff7812 */ /* 0x000fda000780c809 */
[----:B------:R-:W-:Y:S05]  /*3350*/  @!P0 BRA `(.L_x_22) ;  /* 0x0000000400148947 */ /* 0x000fea0003800000 */
[----:B------:R-:W-:-:S13]  /*3360*/  LOP3.LUT P0, RZ, R9, 0x7fffffff, RZ, 0xc0, !PT ;  /* 0x7fffffff09ff7812 */ /* 0x000fda000780c0ff */
[----:B------:R-:W-:Y:S05]  /*3370*/  @!P0 BRA `(.L_x_23) ;  /* 0x0000000400048947 */ /* 0x000fea0003800000 */
[----:B------:R-:W-:Y:S02]  /*3380*/  FSETP.NEU.FTZ.AND P0, PT, |R2|, +INF , PT ;  /* 0x7f8000000200780b */ /* 0x000fe40003f1d200 */
[----:B------:R-:W-:-:S04]  /*3390*/  LOP3.LUT P1, RZ, R10, 0x7fffffff, RZ, 0xc0, !PT ;  /* 0x7fffffff0aff7812 */ /* 0x000fc8000782c0ff */
[----:B------:R-:W-:-:S13]  /*33a0*/  PLOP3.LUT P0, PT, P0, P1, PT, 0x2f, 0xf2 ;  /* 0x0000000000f2781c */ /* 0x000fda0000702577 */
[----:B------:R-:W-:Y:S05]  /*33b0*/  @P0 BRA `(.L_x_24) ;  /* 0x0000000000e80947 */ /* 0x000fea0003800000 */
[----:B------:R-:W-:-:S13]  /*33c0*/  ISETP.GE.AND P0, PT, R12, RZ, PT ;  /* 0x000000ff0c00720c */ /* 0x000fda0003f06270 */
[----:B------:R-:W-:Y:S02]  /*33d0*/  @P0 IMAD.MOV.U32 R10, RZ, RZ, RZ ;  /* 0x000000ffff0a0224 */ /* 0x000fe400078e00ff */
[----:B------:R-:W-:Y:S01]  /*33e0*/  @!P0 FFMA R9, R2, 1.84467440737095516160e+19, RZ ;  /* 0x5f80000002098823 */ /* 0x000fe200000000ff */
[----:B------:R-:W-:-:S07]  /*33f0*/  @!P0 IMAD.MOV.U32 R10, RZ, RZ, -0x40 ;  /* 0xffffffc0ff0a8424 */ /* 0x000fce00078e00ff */
.L_x_20:
[----:B------:R-:W-:Y:S01]  /*3400*/  UMOV UR4, 0x42c80000 ;  /* 0x42c8000000047882 */ /* 0x000fe20000000000 */
[----:B------:R-:W-:Y:S01]  /*3410*/  VIADD R8, R8, 0xffffff81 ;  /* 0xffffff8108087836 */ /* 0x000fe20000000000 */
[----:B------:R-:W-:-:S03]  /*3420*/  UIADD3 UR4, UPT, UPT, UR4, -0x3000000, URZ ;  /* 0xfd00000004047890 */ /* 0x000fc6000fffe0ff */
[----:B------:R-:W-:Y:S01]  /*3430*/  IMAD R2, R8, -0x800000, R9 ;  /* 0xff80000008027824 */ /* 0x000fe200078e0209 */
[----:B------:R-:W-:Y:S02]  /*3440*/  IADD3 R10, PT, PT, R10, -0x6, R8 ;  /* 0xfffffffa0a0a7810 */ /* 0x000fe40007ffe008 */
[----:B------:R-:W-:-:S03]  /*3450*/  FADD.FTZ R13, -RZ, -UR4 ;  /* 0x80000004ff0d7e21 */ /* 0x000fc60008010100 */
[----:B------:R-:W0:Y:S02]  /*3460*/  MUFU.RCP R12, UR4 ;  /* 0x00000004000c7d08 */ /* 0x000e240008001000 */
[----:B0-----:R-:W-:-:S04]  /*3470*/  FFMA R15, R12, R13, 1 ;  /* 0x3f8000000c0f7423 */ /* 0x001fc8000000000d */
[----:B------:R-:W-:-:S04]  /*3480*/  FFMA R15, R12, R15, R12 ;  /* 0x0000000f0c0f7223 */ /* 0x000fc8000000000c */
[----:B------:R-:W-:-:S04]  /*3490*/  FFMA R12, R2, R15, RZ ;  /* 0x0000000f020c7223 */ /* 0x000fc800000000ff */
[----:B------:R-:W-:-:S04]  /*34a0*/  FFMA R9, R13, R12, R2 ;  /* 0x0000000c0d097223 */ /* 0x000fc80000000002 */
[----:B------:R-:W-:-:S04]  /*34b0*/  FFMA R12, R15, R9, R12 ;  /* 0x000000090f0c7223 */ /* 0x000fc8000000000c */
[----:B------:R-:W-:-:S04]  /*34c0*/  FFMA R13, R13, R12, R2 ;  /* 0x0000000c0d0d7223 */ /* 0x000fc80000000002 */
[----:B------:R-:W-:-:S05]  /*34d0*/  FFMA R2, R15, R13, R12 ;  /* 0x0000000d0f027223 */ /* 0x000fca000000000c */
[----:B------:R-:W-:-:S04]  /*34e0*/  SHF.R.U32.HI R9, RZ, 0x17, R2 ;  /* 0x00000017ff097819 */ /* 0x000fc80000011602 */
[----:B------:R-:W-:-:S05]  /*34f0*/  LOP3.LUT R9, R9, 0xff, RZ, 0xc0, !PT ;  /* 0x000000ff09097812 */ /* 0x000fca00078ec0ff */
[----:B------:R-:W-:-:S04]  /*3500*/  IMAD.IADD R16, R9, 0x1, R10 ;  /* 0x0000000109107824 */ /* 0x000fc800078e020a */
[----:B------:R-:W-:-:S05]  /*3510*/  VIADD R8, R16, 0xffffffff ;  /* 0xffffffff10087836 */ /* 0x000fca0000000000 */
[----:B------:R-:W-:-:S13]  /*3520*/  ISETP.GE.U32.AND P0, PT, R8, 0xfe, PT ;  /* 0x000000fe0800780c */ /* 0x000fda0003f06070 */
[----:B------:R-:W-:Y:S05]  /*3530*/  @!P0 BRA `(.L_x_25) ;  /* 0x0000000000808947 */ /* 0x000fea0003800000 */
[----:B------:R-:W-:-:S13]  /*3540*/  ISETP.GT.AND P0, PT, R16, 0xfe, PT ;  /* 0x000000fe1000780c */ /* 0x000fda0003f04270 */
[----:B------:R-:W-:Y:S05]  /*3550*/  @P0 BRA `(.L_x_26) ;  /* 0x00000000006c0947 */ /* 0x000fea0003800000 */
[----:B------:R-:W-:-:S13]  /*3560*/  ISETP.GE.AND P0, PT, R16, 0x1, PT ;  /* 0x000000011000780c */ /* 0x000fda0003f06270 */
[----:B------:R-:W-:Y:S05]  /*3570*/  @P0 BRA `(.L_x_27) ;  /* 0x0000000000980947 */ /* 0x000fea0003800000 */
[----:B------:R-:W-:Y:S02]  /*3580*/  ISETP.GE.AND P0, PT, R16, -0x18, PT ;  /* 0xffffffe81000780c */ /* 0x000fe40003f06270 */
[----:B------:R-:W-:-:S11]  /*3590*/  LOP3.LUT R2, R2, 0x80000000, RZ, 0xc0, !PT ;  /* 0x8000000002027812 */ /* 0x000fd600078ec0ff */
[----:B------:R-:W-:Y:S05]  /*35a0*/  @!P0 BRA `(.L_x_27) ;  /* 0x00000000008c8947 */ /* 0x000fea0003800000 */
[CCC-:B------:R-:W-:Y:S01]  /*35b0*/  FFMA.RZ R8, R15.reuse, R13.reuse, R12.reuse ;  /* 0x0000000d0f087223 */ /* 0x1c0fe2000000c00c */
[C---:B------:R-:W-:Y:S01]  /*35c0*/  VIADD R10, R16.reuse, 0x20 ;  /* 0x00000020100a7836 */ /* 0x040fe20000000000 */
[C---:B------:R-:W-:Y:S02]  /*35d0*/  ISETP.NE.AND P2, PT, R16.reuse, RZ, PT ;  /* 0x000000ff1000720c */ /* 0x040fe40003f45270 */
[----:B------:R-:W-:Y:S02]  /*35e0*/  ISETP.NE.AND P1, PT, R16, RZ, PT ;  /* 0x000000ff1000720c */ /* 0x000fe40003f25270 */
[----:B------:R-:W-:Y:S01]  /*35f0*/  LOP3.LUT R9, R8, 0x7fffff, RZ, 0xc0, !PT ;  /* 0x007fffff08097812 */ /* 0x000fe200078ec0ff */
[CCC-:B------:R-:W-:Y:S01]  /*3600*/  FFMA.RP R8, R15.reuse, R13.reuse, R12.reuse ;  /* 0x0000000d0f087223 */ /* 0x1c0fe2000000800c */
[----:B------:R-:W-:Y:S01]  /*3610*/  FFMA.RM R15, R15, R13, R12 ;  /* 0x0000000d0f0f7223 */ /* 0x000fe2000000400c */
[----:B------:R-:W-:Y:S01]  /*3620*/  IMAD.MOV R12, RZ, RZ, -R16 ;  /* 0x000000ffff0c7224 */ /* 0x000fe200078e0a10 */
[----:B------:R-:W-:-:S03]  /*3630*/  LOP3.LUT R9, R9, 0x800000, RZ, 0xfc, !PT ;  /* 0x0080000009097812 */ /* 0x000fc600078efcff */
[----:B------:R-:W-:Y:S02]  /*3640*/  FSETP.NEU.FTZ.AND P0, PT, R8, R15, PT ;  /* 0x0000000f0800720b */ /* 0x000fe40003f1d000 */
[----:B------:R-:W-:Y:S02]  /*3650*/  SHF.L.U32 R10, R9, R10, RZ ;  /* 0x0000000a090a7219 */ /* 0x000fe400000006ff */
[----:B------:R-:W-:Y:S02]  /*3660*/  SEL R8, R12, RZ, P2 ;  /* 0x000000ff0c087207 */ /* 0x000fe40001000000 */
[----:B------:R-:W-:Y:S02]  /*3670*/  ISETP.NE.AND P1, PT, R10, RZ, P1 ;  /* 0x000000ff0a00720c */ /* 0x000fe40000f25270 */
[----:B------:R-:W-:Y:S02]  /*3680*/  SHF.R.U32.HI R8, RZ, R8, R9 ;  /* 0x00000008ff087219 */ /* 0x000fe40000011609 */
[----:B------:R-:W-:-:S02]  /*3690*/  PLOP3.LUT P0, PT, P0, P1, PT, 0xf8, 0x8f ;  /* 0x00000000008f781c */ /* 0x000fc40000703f70 */
[----:B------:R-:W-:Y:S02]  /*36a0*/  SHF.R.U32.HI R10, RZ, 0x1, R8 ;  /* 0x00000001ff0a7819 */ /* 0x000fe40000011608 */
[----:B------:R-:W-:-:S04]  /*36b0*/  SEL R9, RZ, 0x1, !P0 ;  /* 0x00000001ff097807 */ /* 0x000fc80004000000 */
[----:B------:R-:W-:-:S04]  /*36c0*/  LOP3.LUT R9, R9, 0x1, R10, 0xf8, !PT ;  /* 0x0000000109097812 */ /* 0x000fc800078ef80a */
[----:B------:R-:W-:-:S05]  /*36d0*/  LOP3.LUT R9, R9, R8, RZ, 0xc0, !PT ;  /* 0x0000000809097212 */ /* 0x000fca00078ec0ff */
[----:B------:R-:W-:-:S05]  /*36e0*/  IMAD.IADD R9, R10, 0x1, R9 ;  /* 0x000000010a097824 */ /* 0x000fca00078e0209 */
[----:B------:R-:W-:Y:S01]  /*36f0*/  LOP3.LUT R2, R9, R2, RZ, 0xfc, !PT ;  /* 0x0000000209027212 */ /* 0x000fe200078efcff */
[----:B------:R-:W-:Y:S06]  /*3700*/  BRA `(.L_x_27) ;  /* 0x0000000000347947 */ /* 0x000fec0003800000 */
.L_x_26:
[----:B------:R-:W-:-:S04]  /*3710*/  LOP3.LUT R2, R2, 0x80000000, RZ, 0xc0, !PT ;  /* 0x8000000002027812 */ /* 0x000fc800078ec0ff */
[----:B------:R-:W-:Y:S01]  /*3720*/  LOP3.LUT R2, R2, 0x7f800000, RZ, 0xfc, !PT ;  /* 0x7f80000002027812 */ /* 0x000fe200078efcff */
[----:B------:R-:W-:Y:S06]  /*3730*/  BRA `(.L_x_27) ;  /* 0x0000000000287947 */ /* 0x000fec0003800000 */
.L_x_25:
[----:B------:R-:W-:Y:S01]  /*3740*/  IMAD R2, R10, 0x800000, R2 ;  /* 0x008000000a027824 */ /* 0x000fe200078e0202 */
[----:B------:R-:W-:Y:S06]  /*3750*/  BRA `(.L_x_27) ;  /* 0x0000000000207947 */ /* 0x000fec0003800000 */
.L_x_24:
[----:B------:R-:W-:-:S04]  /*3760*/  LOP3.LUT R2, R10, 0x80000000, R9, 0x48, !PT ;  /* 0x800000000a027812 */ /* 0x000fc800078e4809 */
[----:B------:R-:W-:Y:S01]  /*3770*/  LOP3.LUT R2, R2, 0x7f800000, RZ, 0xfc, !PT ;  /* 0x7f80000002027812 */ /* 0x000fe200078efcff */
[----:B------:R-:W-:Y:S06]  /*3780*/  BRA `(.L_x_27) ;  /* 0x0000000000147947 */ /* 0x000fec0003800000 */
.L_x_23:
[----:B------:R-:W-:Y:S01]  /*3790*/  LOP3.LUT R2, R10, 0x80000000, R9, 0x48, !PT ;  /* 0x800000000a027812 */ /* 0x000fe200078e4809 */
[----:B------:R-:W-:Y:S06]  /*37a0*/  BRA `(.L_x_27) ;  /* 0x00000000000c7947 */ /* 0x000fec0003800000 */
.L_x_22:
[----:B------:R-:W0:Y:S01]  /*37b0*/  MUFU.RSQ R2, -QNAN ;  /* 0xffc0000000027908 */ /* 0x000e220000001400 */
[----:B------:R-:W-:Y:S05]  /*37c0*/  BRA `(.L_x_27) ;  /* 0x0000000000047947 */ /* 0x000fea0003800000 */
.L_x_21:
[----:B------:R-:W-:-:S07]  /*37d0*/  FADD.FTZ R2, R2, 100 ;  /* 0x42c8000002027421 */ /* 0x000fce0000010000 */
.L_x_27:
[----:B------:R-:W-:Y:S02]  /*37e0*/  IMAD.MOV.U32 R8, RZ, RZ, R6 ;  /* 0x000000ffff087224 */ /* 0x000fe400078e0006 */
[----:B------:R-:W-:-:S04]  /*37f0*/  IMAD.MOV.U32 R9, RZ, RZ, 0x0 ;  /* 0x00000000ff097424 */ /* 0x000fc800078e00ff */
[----:B0-----:R-:W-:Y:S05]  /*3800*/  RET.REL.NODEC R8 `(_Z19simulateOptionPathsPffffffi) ;  /* 0xffffffc408fc7950 */ /* 0x001fea0003c3ffff */
.L_x_28:
[----:B------:R-:W-:-:S00]  /*3810*/  BRA `(.L_x_28) ;  /* 0xfffffffc00fc7947 */ /* 0x000fc0000383ffff */
[----:B------:R-:W-:-:S00]  /*3820*/  NOP ;  /* 0x0000000000007918 */ /* 0x000fc00000000000 */
        /* <DEDUP_REMOVED lines=13> */
.L_x_30:


//--------------------- .nv.global.init           --------------------------
	.section	.nv.global.init,"aw",@progbits
	.align	4
.nv.global.init:
	.type		mrg32k3aM1SubSeq,@object
	.size		mrg32k3aM1SubSeq,(mrg32k3aM2SubSeq - mrg32k3aM1SubSeq)
mrg32k3aM1SubSeq:
        /*0000*/ 	.byte	0x0b, 0xcc, 0xee, 0x04, 0x73, 0x29, 0x8b, 0x6f, 0xf6, 0x53, 0x03, 0xf6, 0x23, 0xf6, 0xea, 0xda
        /* <DEDUP_REMOVED lines=125> */
	.type		mrg32k3aM2SubSeq,@object
	.size		mrg32k3aM2SubSeq,(mrg32k3aM1 - mrg32k3aM2SubSeq)
mrg32k3aM2SubSeq:
        /* <DEDUP_REMOVED lines=126> */
	.type		mrg32k3aM1,@object
	.size		mrg32k3aM1,(mrg32k3aM1Seq - mrg32k3aM1)
mrg32k3aM1:
        /* <DEDUP_REMOVED lines=144> */
	.type		mrg32k3aM1Seq,@object
	.size		mrg32k3aM1Seq,(mrg32k3aM2 - mrg32k3aM1Seq)
mrg32k3aM1Seq:
        /* <DEDUP_REMOVED lines=144> */
	.type		mrg32k3aM2,@object
	.size		mrg32k3aM2,(mrg32k3aM2Seq - mrg32k3aM2)
mrg32k3aM2:
        /* <DEDUP_REMOVED lines=144> */
	.type		mrg32k3aM2Seq,@object
	.size		mrg32k3aM2Seq,(precalc_xorwow_matrix - mrg32k3aM2Seq)
mrg32k3aM2Seq:
        /* <DEDUP_REMOVED lines=144> */
	.type		precalc_xorwow_matrix,@object
	.size		precalc_xorwow_matrix,(precalc_xorwow_offset_matrix - precalc_xorwow_matrix)
precalc_xorwow_matrix:
        /* <DEDUP_REMOVED lines=6400> */
	.type		precalc_xorwow_offset_matrix,@object
	.size		precalc_xorwow_offset_matrix,(.L_1 - precalc_xorwow_offset_matrix)
precalc_xorwow_offset_matrix:
        /* <DEDUP_REMOVED lines=6400> */
.L_1:


//--------------------- .nv.shared.reserved.0     --------------------------
	.section	.nv.shared.reserved.0,"aw",@nobits
	.weak		__nv_reservedSMEM_offset_0_alias
	.size		__nv_reservedSMEM_offset_0_alias, 0, 64
	.other		__nv_reservedSMEM_offset_0_alias,@"STO_CUDA_RESERVED_SHARED STV_DEFAULT"
__nv_reservedSMEM_offset_0_alias:
	.zero		0
	.zero		64


//--------------------- .nv.constant0._Z19simulateOptionPathsPffffffi --------------------------
	.section	.nv.constant0._Z19simulateOptionPathsPffffffi,"a",@progbits
	.sectionflags	@""
	.align	4
.nv.constant0._Z19simulateOptionPathsPffffffi:
	.zero		928


//--------------------- SYMBOLS --------------------------

	.type		.nv.reservedSmem.offset0,@object
	.size		.nv.reservedSmem.offset0,0x4
